//
// Generated by NVIDIA NVVM Compiler
//
// Compiler Build ID: CL-36424714
// Cuda compilation tools, release 13.0, V13.0.88
// Based on NVVM 20.0.0
//

.version 9.0
.target sm_100
.address_size 64

	// .globl	_Z13MoveParticlesiP12ParticleTypef
.func  (.param .b64 func_retval0) __internal_accurate_pow
(
	.param .b64 __internal_accurate_pow_param_0
)
;

.visible .entry _Z13MoveParticlesiP12ParticleTypef(
	.param .u32 _Z13MoveParticlesiP12ParticleTypef_param_0,
	.param .u64 .ptr .align 1 _Z13MoveParticlesiP12ParticleTypef_param_1,
	.param .f32 _Z13MoveParticlesiP12ParticleTypef_param_2
)
{
	.reg .pred 	%p<44>;
	.reg .b32 	%r<66>;
	.reg .b32 	%f<108>;
	.reg .b64 	%rd<15>;
	.reg .b64 	%fd<44>;

	ld.param.u32 	%r24, [_Z13MoveParticlesiP12ParticleTypef_param_0];
	ld.param.u64 	%rd6, [_Z13MoveParticlesiP12ParticleTypef_param_1];
	ld.param.f32 	%f29, [_Z13MoveParticlesiP12ParticleTypef_param_2];
	cvta.to.global.u64 	%rd1, %rd6;
	mov.u32 	%r25, %tid.x;
	mov.u32 	%r26, %ctaid.x;
	mov.u32 	%r1, %ntid.x;
	mad.lo.s32 	%r65, %r26, %r1, %r25;
	setp.ge.s32 	%p2, %r65, %r24;
	@%p2 bra 	$L__BB0_40;
	setp.gt.s32 	%p3, %r24, 0;
	mov.f64 	%fd22, 0d3FF8000000000000;
	{
	.reg .b32 %temp; 
	mov.b64 	{%temp, %r3}, %fd22;
	}
	and.b32  	%r4, %r3, 2146435072;
	setp.eq.s32 	%p4, %r4, 1073741824;
	setp.lt.s32 	%p5, %r3, 0;
	selp.b32 	%r5, 0, 2146435072, %p5;
	and.b32  	%r27, %r3, 2147483647;
	setp.ne.s32 	%p6, %r27, 1071644672;
	and.pred  	%p1, %p4, %p6;
	or.b32  	%r6, %r5, -2147483648;
	mul.f32 	%f1, %f29, 0f00000000;
	mov.u32 	%r28, %nctaid.x;
	mul.lo.s32 	%r7, %r28, %r1;
	mov.u32 	%r64, %r65;
	@%p3 bra 	$L__BB0_2;
	bra.uni 	$L__BB0_38;
$L__BB0_2:
	and.b32  	%r8, %r24, 2147483646;
	add.s64 	%rd3, %rd1, 32;
	mov.u32 	%r60, %r65;
$L__BB0_3:
	setp.eq.s32 	%p8, %r24, 1;
	mul.wide.s32 	%rd9, %r60, 24;
	add.s64 	%rd2, %rd1, %rd9;
	mov.f32 	%f99, 0f00000000;
	mov.b32 	%r63, 0;
	mov.f32 	%f98, %f99;
	@%p8 bra 	$L__BB0_26;
	neg.s32 	%r61, %r60;
	mov.f32 	%f99, 0f00000000;
	mov.b32 	%r62, 0;
	mov.u64 	%rd14, %rd3;
$L__BB0_5:
	setp.eq.s32 	%p9, %r61, 0;
	@%p9 bra 	$L__BB0_15;
	ld.global.f32 	%f39, [%rd14+-32];
	ld.global.f32 	%f40, [%rd2];
	sub.f32 	%f41, %f39, %f40;
	ld.global.f32 	%f42, [%rd14+-28];
	ld.global.f32 	%f43, [%rd2+4];
	sub.f32 	%f4, %f42, %f43;
	ld.global.f32 	%f44, [%rd14+-24];
	ld.global.f32 	%f45, [%rd2+8];
	sub.f32 	%f5, %f44, %f45;
	mul.f32 	%f46, %f4, %f4;
	fma.rn.f32 	%f47, %f41, %f41, %f46;
	fma.rn.f32 	%f48, %f5, %f5, %f47;
	add.f32 	%f6, %f48, 0f1E3CE508;
	cvt.f64.f32 	%fd1, %f6;
	{
	.reg .b32 %temp; 
	mov.b64 	{%temp, %r13}, %fd1;
	}
	setp.eq.f32 	%p10, %f6, 0f00000000;
	@%p10 bra 	$L__BB0_8;
	abs.f64 	%fd23, %fd1;
	{ // callseq 0, 0
	.param .b64 param0;
	st.param.f64 	[param0], %fd23;
	.param .b64 retval0;
	call.uni (retval0), 
	__internal_accurate_pow, 
	(
	param0
	);
	ld.param.f64 	%fd24, [retval0];
	} // callseq 0
	setp.lt.s32 	%p11, %r13, 0;
	selp.f64 	%fd39, 0dFFF8000000000000, %fd24, %p11;
	bra.uni 	$L__BB0_9;
$L__BB0_8:
	setp.lt.s32 	%p12, %r3, 0;
	setp.eq.s32 	%p13, %r4, 1073741824;
	selp.b32 	%r31, %r13, 0, %p13;
	or.b32  	%r32, %r31, 2146435072;
	selp.b32 	%r33, %r32, %r31, %p12;
	mov.b32 	%r34, 0;
	mov.b64 	%fd39, {%r34, %r33};
$L__BB0_9:
	add.f64 	%fd26, %fd1, 0d3FF8000000000000;
	{
	.reg .b32 %temp; 
	mov.b64 	{%temp, %r35}, %fd26;
	}
	and.b32  	%r36, %r35, 2146435072;
	setp.ne.s32 	%p14, %r36, 2146435072;
	@%p14 bra 	$L__BB0_14;
	setp.nan.f32 	%p15, %f6, %f6;
	@%p15 bra 	$L__BB0_13;
	setp.neu.f32 	%p16, %f6, 0f7F800000;
	@%p16 bra 	$L__BB0_14;
	setp.lt.s32 	%p17, %r13, 0;
	selp.b32 	%r37, %r6, %r5, %p1;
	selp.b32 	%r38, %r37, %r5, %p17;
	mov.b32 	%r39, 0;
	mov.b64 	%fd39, {%r39, %r38};
	bra.uni 	$L__BB0_14;
$L__BB0_13:
	mov.f64 	%fd27, 0d3FF8000000000000;
	add.rn.f64 	%fd39, %fd1, %fd27;
$L__BB0_14:
	setp.eq.f32 	%p18, %f6, 0f3F800000;
	cvt.rn.f32.f64 	%f49, %fd39;
	selp.f32 	%f50, 0f3F800000, %f49, %p18;
	div.rn.f32 	%f51, %f4, %f50;
	add.f32 	%f98, %f98, %f51;
	div.rn.f32 	%f52, %f5, %f50;
	add.f32 	%f99, %f99, %f52;
$L__BB0_15:
	add.s32 	%r40, %r62, 1;
	setp.eq.s32 	%p19, %r60, %r40;
	@%p19 bra 	$L__BB0_25;
	ld.global.f32 	%f53, [%rd14+-8];
	ld.global.f32 	%f54, [%rd2];
	sub.f32 	%f55, %f53, %f54;
	ld.global.f32 	%f56, [%rd14+-4];
	ld.global.f32 	%f57, [%rd2+4];
	sub.f32 	%f11, %f56, %f57;
	ld.global.f32 	%f58, [%rd14];
	ld.global.f32 	%f59, [%rd2+8];
	sub.f32 	%f12, %f58, %f59;
	mul.f32 	%f60, %f11, %f11;
	fma.rn.f32 	%f61, %f55, %f55, %f60;
	fma.rn.f32 	%f62, %f12, %f12, %f61;
	add.f32 	%f13, %f62, 0f1E3CE508;
	cvt.f64.f32 	%fd8, %f13;
	{
	.reg .b32 %temp; 
	mov.b64 	{%temp, %r14}, %fd8;
	}
	setp.eq.f32 	%p20, %f13, 0f00000000;
	@%p20 bra 	$L__BB0_18;
	abs.f64 	%fd28, %fd8;
	{ // callseq 1, 0
	.param .b64 param0;
	st.param.f64 	[param0], %fd28;
	.param .b64 retval0;
	call.uni (retval0), 
	__internal_accurate_pow, 
	(
	param0
	);
	ld.param.f64 	%fd29, [retval0];
	} // callseq 1
	setp.lt.s32 	%p21, %r14, 0;
	selp.f64 	%fd41, 0dFFF8000000000000, %fd29, %p21;
	bra.uni 	$L__BB0_19;
$L__BB0_18:
	setp.lt.s32 	%p22, %r3, 0;
	setp.eq.s32 	%p23, %r4, 1073741824;
	selp.b32 	%r41, %r14, 0, %p23;
	or.b32  	%r42, %r41, 2146435072;
	selp.b32 	%r43, %r42, %r41, %p22;
	mov.b32 	%r44, 0;
	mov.b64 	%fd41, {%r44, %r43};
$L__BB0_19:
	add.f64 	%fd31, %fd8, 0d3FF8000000000000;
	{
	.reg .b32 %temp; 
	mov.b64 	{%temp, %r45}, %fd31;
	}
	and.b32  	%r46, %r45, 2146435072;
	setp.ne.s32 	%p24, %r46, 2146435072;
	@%p24 bra 	$L__BB0_24;
	setp.nan.f32 	%p25, %f13, %f13;
	@%p25 bra 	$L__BB0_23;
	setp.neu.f32 	%p26, %f13, 0f7F800000;
	@%p26 bra 	$L__BB0_24;
	setp.lt.s32 	%p27, %r14, 0;
	selp.b32 	%r47, %r6, %r5, %p1;
	selp.b32 	%r48, %r47, %r5, %p27;
	mov.b32 	%r49, 0;
	mov.b64 	%fd41, {%r49, %r48};
	bra.uni 	$L__BB0_24;
$L__BB0_23:
	mov.f64 	%fd32, 0d3FF8000000000000;
	add.rn.f64 	%fd41, %fd8, %fd32;
$L__BB0_24:
	setp.eq.f32 	%p28, %f13, 0f3F800000;
	cvt.rn.f32.f64 	%f63, %fd41;
	selp.f32 	%f64, 0f3F800000, %f63, %p28;
	div.rn.f32 	%f65, %f11, %f64;
	add.f32 	%f98, %f98, %f65;
	div.rn.f32 	%f66, %f12, %f64;
	add.f32 	%f99, %f99, %f66;
$L__BB0_25:
	add.s32 	%r62, %r62, 2;
	add.s64 	%rd14, %rd14, 48;
	add.s32 	%r61, %r61, 2;
	setp.ne.s32 	%p29, %r62, %r8;
	mov.u32 	%r63, %r8;
	@%p29 bra 	$L__BB0_5;
$L__BB0_26:
	and.b32  	%r50, %r24, 1;
	setp.eq.b32 	%p30, %r50, 1;
	not.pred 	%p31, %p30;
	@%p31 bra 	$L__BB0_37;
	setp.eq.s32 	%p32, %r60, %r63;
	@%p32 bra 	$L__BB0_37;
	mul.wide.u32 	%rd10, %r63, 24;
	add.s64 	%rd11, %rd1, %rd10;
	ld.global.f32 	%f67, [%rd11];
	ld.global.f32 	%f68, [%rd2];
	sub.f32 	%f69, %f67, %f68;
	ld.global.f32 	%f70, [%rd11+4];
	ld.global.f32 	%f71, [%rd2+4];
	sub.f32 	%f22, %f70, %f71;
	ld.global.f32 	%f72, [%rd11+8];
	ld.global.f32 	%f73, [%rd2+8];
	sub.f32 	%f23, %f72, %f73;
	mul.f32 	%f74, %f22, %f22;
	fma.rn.f32 	%f75, %f69, %f69, %f74;
	fma.rn.f32 	%f76, %f23, %f23, %f75;
	add.f32 	%f24, %f76, 0f1E3CE508;
	cvt.f64.f32 	%fd15, %f24;
	{
	.reg .b32 %temp; 
	mov.b64 	{%temp, %r18}, %fd15;
	}
	setp.eq.f32 	%p33, %f24, 0f00000000;
	@%p33 bra 	$L__BB0_30;
	abs.f64 	%fd33, %fd15;
	{ // callseq 2, 0
	.param .b64 param0;
	st.param.f64 	[param0], %fd33;
	.param .b64 retval0;
	call.uni (retval0), 
	__internal_accurate_pow, 
	(
	param0
	);
	ld.param.f64 	%fd34, [retval0];
	} // callseq 2
	setp.lt.s32 	%p34, %r18, 0;
	selp.f64 	%fd43, 0dFFF8000000000000, %fd34, %p34;
	bra.uni 	$L__BB0_31;
$L__BB0_30:
	setp.lt.s32 	%p35, %r3, 0;
	setp.eq.s32 	%p36, %r4, 1073741824;
	selp.b32 	%r51, %r18, 0, %p36;
	or.b32  	%r52, %r51, 2146435072;
	selp.b32 	%r53, %r52, %r51, %p35;
	mov.b32 	%r54, 0;
	mov.b64 	%fd43, {%r54, %r53};
$L__BB0_31:
	add.f64 	%fd36, %fd15, 0d3FF8000000000000;
	{
	.reg .b32 %temp; 
	mov.b64 	{%temp, %r55}, %fd36;
	}
	and.b32  	%r56, %r55, 2146435072;
	setp.ne.s32 	%p37, %r56, 2146435072;
	@%p37 bra 	$L__BB0_36;
	setp.nan.f32 	%p38, %f24, %f24;
	@%p38 bra 	$L__BB0_35;
	setp.neu.f32 	%p39, %f24, 0f7F800000;
	@%p39 bra 	$L__BB0_36;
	setp.lt.s32 	%p40, %r18, 0;
	selp.b32 	%r57, %r6, %r5, %p1;
	selp.b32 	%r58, %r57, %r5, %p40;
	mov.b32 	%r59, 0;
	mov.b64 	%fd43, {%r59, %r58};
	bra.uni 	$L__BB0_36;
$L__BB0_35:
	mov.f64 	%fd37, 0d3FF8000000000000;
	add.rn.f64 	%fd43, %fd15, %fd37;
$L__BB0_36:
	setp.eq.f32 	%p41, %f24, 0f3F800000;
	cvt.rn.f32.f64 	%f77, %fd43;
	selp.f32 	%f78, 0f3F800000, %f77, %p41;
	div.rn.f32 	%f79, %f22, %f78;
	add.f32 	%f98, %f98, %f79;
	div.rn.f32 	%f80, %f23, %f78;
	add.f32 	%f99, %f99, %f80;
$L__BB0_37:
	ld.global.f32 	%f81, [%rd2+12];
	add.f32 	%f82, %f1, %f81;
	st.global.f32 	[%rd2+12], %f82;
	ld.global.f32 	%f83, [%rd2+16];
	fma.rn.f32 	%f84, %f29, %f98, %f83;
	st.global.f32 	[%rd2+16], %f84;
	ld.global.f32 	%f85, [%rd2+20];
	fma.rn.f32 	%f86, %f29, %f99, %f85;
	st.global.f32 	[%rd2+20], %f86;
	add.s32 	%r60, %r60, %r7;
	setp.lt.s32 	%p42, %r60, %r24;
	@%p42 bra 	$L__BB0_3;
	bra.uni 	$L__BB0_39;
$L__BB0_38:
	mul.wide.s32 	%rd7, %r64, 24;
	add.s64 	%rd8, %rd1, %rd7;
	ld.global.f32 	%f30, [%rd8+12];
	add.f32 	%f31, %f1, %f30;
	st.global.f32 	[%rd8+12], %f31;
	ld.global.f32 	%f32, [%rd8+16];
	add.f32 	%f33, %f1, %f32;
	st.global.f32 	[%rd8+16], %f33;
	ld.global.f32 	%f34, [%rd8+20];
	add.f32 	%f35, %f1, %f34;
	st.global.f32 	[%rd8+20], %f35;
	add.s32 	%r64, %r64, %r7;
	setp.lt.s32 	%p7, %r64, %r24;
	@%p7 bra 	$L__BB0_38;
$L__BB0_39:
	mul.wide.s32 	%rd12, %r65, 24;
	add.s64 	%rd13, %rd1, %rd12;
	ld.global.f32 	%f87, [%rd13+12];
	ld.global.f32 	%f88, [%rd13];
	fma.rn.f32 	%f89, %f29, %f87, %f88;
	st.global.f32 	[%rd13], %f89;
	ld.global.f32 	%f90, [%rd13+16];
	ld.global.f32 	%f91, [%rd13+4];
	fma.rn.f32 	%f92, %f29, %f90, %f91;
	st.global.f32 	[%rd13+4], %f92;
	ld.global.f32 	%f93, [%rd13+20];
	ld.global.f32 	%f94, [%rd13+8];
	fma.rn.f32 	%f95, %f29, %f93, %f94;
	st.global.f32 	[%rd13+8], %f95;
	add.s32 	%r65, %r65, %r7;
	setp.lt.s32 	%p43, %r65, %r24;
	@%p43 bra 	$L__BB0_39;
$L__BB0_40:
	ret;

}
.func  (.param .b64 func_retval0) __internal_accurate_pow(
	.param .b64 __internal_accurate_pow_param_0
)
{
	.reg .pred 	%p<8>;
	.reg .b32 	%r<49>;
	.reg .b32 	%f<3>;
	.reg .b64 	%fd<109>;

	ld.param.f64 	%fd10, [__internal_accurate_pow_param_0];
	{
	.reg .b32 %temp; 
	mov.b64 	{%temp, %r46}, %fd10;
	}
	{
	.reg .b32 %temp; 
	mov.b64 	{%r45, %temp}, %fd10;
	}
	shr.u32 	%r47, %r46, 20;
	setp.gt.u32 	%p1, %r46, 1048575;
	@%p1 bra 	$L__BB1_2;
	mul.f64 	%fd11, %fd10, 0d4350000000000000;
	{
	.reg .b32 %temp; 
	mov.b64 	{%temp, %r46}, %fd11;
	}
	{
	.reg .b32 %temp; 
	mov.b64 	{%r45, %temp}, %fd11;
	}
	shr.u32 	%r16, %r46, 20;
	add.s32 	%r47, %r16, -54;
$L__BB1_2:
	add.s32 	%r48, %r47, -1023;
	and.b32  	%r17, %r46, -2146435073;
	or.b32  	%r18, %r17, 1072693248;
	mov.b64 	%fd107, {%r45, %r18};
	setp.lt.u32 	%p2, %r18, 1073127583;
	@%p2 bra 	$L__BB1_4;
	{
	.reg .b32 %temp; 
	mov.b64 	{%r19, %temp}, %fd107;
	}
	{
	.reg .b32 %temp; 
	mov.b64 	{%temp, %r20}, %fd107;
	}
	add.s32 	%r21, %r20, -1048576;
	mov.b64 	%fd107, {%r19, %r21};
	add.s32 	%r48, %r47, -1022;
$L__BB1_4:
	add.f64 	%fd12, %fd107, 0dBFF0000000000000;
	add.f64 	%fd13, %fd107, 0d3FF0000000000000;
	rcp.approx.ftz.f64 	%fd14, %fd13;
	neg.f64 	%fd15, %fd13;
	fma.rn.f64 	%fd16, %fd15, %fd14, 0d3FF0000000000000;
	fma.rn.f64 	%fd17, %fd16, %fd16, %fd16;
	fma.rn.f64 	%fd18, %fd17, %fd14, %fd14;
	mul.f64 	%fd19, %fd12, %fd18;
	fma.rn.f64 	%fd20, %fd12, %fd18, %fd19;
	mul.f64 	%fd21, %fd20, %fd20;
	fma.rn.f64 	%fd22, %fd21, 0d3EB0F5FF7D2CAFE2, 0d3ED0F5D241AD3B5A;
	fma.rn.f64 	%fd23, %fd22, %fd21, 0d3EF3B20A75488A3F;
	fma.rn.f64 	%fd24, %fd23, %fd21, 0d3F1745CDE4FAECD5;
	fma.rn.f64 	%fd25, %fd24, %fd21, 0d3F3C71C7258A578B;
	fma.rn.f64 	%fd26, %fd25, %fd21, 0d3F6249249242B910;
	fma.rn.f64 	%fd27, %fd26, %fd21, 0d3F89999999999DFB;
	sub.f64 	%fd28, %fd12, %fd20;
	add.f64 	%fd29, %fd28, %fd28;
	neg.f64 	%fd30, %fd20;
	fma.rn.f64 	%fd31, %fd30, %fd12, %fd29;
	mul.f64 	%fd32, %fd18, %fd31;
	fma.rn.f64 	%fd33, %fd21, %fd27, 0d3FB5555555555555;
	mov.f64 	%fd34, 0d3FB5555555555555;
	sub.f64 	%fd35, %fd34, %fd33;
	fma.rn.f64 	%fd36, %fd21, %fd27, %fd35;
	add.f64 	%fd37, %fd36, 0dBC46A4CB00B9E7B0;
	add.f64 	%fd38, %fd33, %fd37;
	sub.f64 	%fd39, %fd33, %fd38;
	add.f64 	%fd40, %fd37, %fd39;
	mul.rn.f64 	%fd41, %fd20, %fd20;
	neg.f64 	%fd42, %fd41;
	fma.rn.f64 	%fd43, %fd20, %fd20, %fd42;
	{
	.reg .b32 %temp; 
	mov.b64 	{%r22, %temp}, %fd32;
	}
	{
	.reg .b32 %temp; 
	mov.b64 	{%temp, %r23}, %fd32;
	}
	add.s32 	%r24, %r23, 1048576;
	mov.b64 	%fd44, {%r22, %r24};
	fma.rn.f64 	%fd45, %fd20, %fd44, %fd43;
	mul.rn.f64 	%fd46, %fd41, %fd20;
	neg.f64 	%fd47, %fd46;
	fma.rn.f64 	%fd48, %fd41, %fd20, %fd47;
	fma.rn.f64 	%fd49, %fd41, %fd32, %fd48;
	fma.rn.f64 	%fd50, %fd45, %fd20, %fd49;
	mul.rn.f64 	%fd51, %fd38, %fd46;
	neg.f64 	%fd52, %fd51;
	fma.rn.f64 	%fd53, %fd38, %fd46, %fd52;
	fma.rn.f64 	%fd54, %fd38, %fd50, %fd53;
	fma.rn.f64 	%fd55, %fd40, %fd46, %fd54;
	add.f64 	%fd56, %fd51, %fd55;
	sub.f64 	%fd57, %fd51, %fd56;
	add.f64 	%fd58, %fd55, %fd57;
	add.f64 	%fd59, %fd20, %fd56;
	sub.f64 	%fd60, %fd20, %fd59;
	add.f64 	%fd61, %fd56, %fd60;
	add.f64 	%fd62, %fd58, %fd61;
	add.f64 	%fd63, %fd32, %fd62;
	add.f64 	%fd64, %fd59, %fd63;
	sub.f64 	%fd65, %fd59, %fd64;
	add.f64 	%fd66, %fd63, %fd65;
	xor.b32  	%r25, %r48, -2147483648;
	mov.b32 	%r26, 1127219200;
	mov.b64 	%fd67, {%r25, %r26};
	mov.b32 	%r27, -2147483648;
	mov.b64 	%fd68, {%r27, %r26};
	sub.f64 	%fd69, %fd67, %fd68;
	fma.rn.f64 	%fd70, %fd69, 0d3FE62E42FEFA39EF, %fd64;
	fma.rn.f64 	%fd71, %fd69, 0dBFE62E42FEFA39EF, %fd70;
	sub.f64 	%fd72, %fd71, %fd64;
	sub.f64 	%fd73, %fd66, %fd72;
	fma.rn.f64 	%fd74, %fd69, 0d3C7ABC9E3B39803F, %fd73;
	add.f64 	%fd75, %fd70, %fd74;
	sub.f64 	%fd76, %fd70, %fd75;
	add.f64 	%fd77, %fd74, %fd76;
	mov.f64 	%fd78, 0d3FF8000000000000;
	{
	.reg .b32 %temp; 
	mov.b64 	{%temp, %r28}, %fd78;
	}
	{
	.reg .b32 %temp; 
	mov.b64 	{%r29, %temp}, %fd78;
	}
	shl.b32 	%r30, %r28, 1;
	setp.gt.u32 	%p3, %r30, -33554433;
	and.b32  	%r31, %r28, -15728641;
	selp.b32 	%r32, %r31, %r28, %p3;
	mov.b64 	%fd79, {%r29, %r32};
	mul.rn.f64 	%fd80, %fd75, %fd79;
	neg.f64 	%fd81, %fd80;
	fma.rn.f64 	%fd82, %fd75, %fd79, %fd81;
	fma.rn.f64 	%fd83, %fd77, %fd79, %fd82;
	add.f64 	%fd4, %fd80, %fd83;
	sub.f64 	%fd84, %fd80, %fd4;
	add.f64 	%fd5, %fd83, %fd84;
	fma.rn.f64 	%fd85, %fd4, 0d3FF71547652B82FE, 0d4338000000000000;
	{
	.reg .b32 %temp; 
	mov.b64 	{%r13, %temp}, %fd85;
	}
	mov.f64 	%fd86, 0dC338000000000000;
	add.rn.f64 	%fd87, %fd85, %fd86;
	fma.rn.f64 	%fd88, %fd87, 0dBFE62E42FEFA39EF, %fd4;
	fma.rn.f64 	%fd89, %fd87, 0dBC7ABC9E3B39803F, %fd88;
	fma.rn.f64 	%fd90, %fd89, 0d3E5ADE1569CE2BDF, 0d3E928AF3FCA213EA;
	fma.rn.f64 	%fd91, %fd90, %fd89, 0d3EC71DEE62401315;
	fma.rn.f64 	%fd92, %fd91, %fd89, 0d3EFA01997C89EB71;
	fma.rn.f64 	%fd93, %fd92, %fd89, 0d3F2A01A014761F65;
	fma.rn.f64 	%fd94, %fd93, %fd89, 0d3F56C16C1852B7AF;
	fma.rn.f64 	%fd95, %fd94, %fd89, 0d3F81111111122322;
	fma.rn.f64 	%fd96, %fd95, %fd89, 0d3FA55555555502A1;
	fma.rn.f64 	%fd97, %fd96, %fd89, 0d3FC5555555555511;
	fma.rn.f64 	%fd98, %fd97, %fd89, 0d3FE000000000000B;
	fma.rn.f64 	%fd99, %fd98, %fd89, 0d3FF0000000000000;
	fma.rn.f64 	%fd100, %fd99, %fd89, 0d3FF0000000000000;
	{
	.reg .b32 %temp; 
	mov.b64 	{%r14, %temp}, %fd100;
	}
	{
	.reg .b32 %temp; 
	mov.b64 	{%temp, %r15}, %fd100;
	}
	shl.b32 	%r33, %r13, 20;
	add.s32 	%r34, %r33, %r15;
	mov.b64 	%fd108, {%r14, %r34};
	{
	.reg .b32 %temp; 
	mov.b64 	{%temp, %r35}, %fd4;
	}
	mov.b32 	%f2, %r35;
	abs.f32 	%f1, %f2;
	setp.lt.f32 	%p4, %f1, 0f4086232B;
	@%p4 bra 	$L__BB1_7;
	setp.lt.f64 	%p5, %fd4, 0d0000000000000000;
	add.f64 	%fd101, %fd4, 0d7FF0000000000000;
	selp.f64 	%fd108, 0d0000000000000000, %fd101, %p5;
	setp.geu.f32 	%p6, %f1, 0f40874800;
	@%p6 bra 	$L__BB1_7;
	shr.u32 	%r36, %r13, 31;
	add.s32 	%r37, %r13, %r36;
	shr.s32 	%r38, %r37, 1;
	shl.b32 	%r39, %r38, 20;
	add.s32 	%r40, %r15, %r39;
	mov.b64 	%fd102, {%r14, %r40};
	sub.s32 	%r41, %r13, %r38;
	shl.b32 	%r42, %r41, 20;
	add.s32 	%r43, %r42, 1072693248;
	mov.b32 	%r44, 0;
	mov.b64 	%fd103, {%r44, %r43};
	mul.f64 	%fd108, %fd103, %fd102;
$L__BB1_7:
	abs.f64 	%fd104, %fd108;
	setp.eq.f64 	%p7, %fd104, 0d7FF0000000000000;
	fma.rn.f64 	%fd105, %fd108, %fd5, %fd108;
	selp.f64 	%fd106, %fd108, %fd105, %p7;
	st.param.f64 	[func_retval0], %fd106;
	ret;

}


// ===== COMPILED SASS (sm_100) =====

	.target	sm_100

	.elftype	@"ET_EXEC"


//--------------------- .note.nv.tkinfo           --------------------------
	.section	.note.nv.tkinfo,"",@"SHT_NOTE"
	.sectionflags	@"SHF_NOTE_NV_TKINFO"
	.tkinfo
        /*0018*/ 	.word	0x00000002
        /*0030*/ 	.string	""
        /*0030*/ 	.string	"ptxas"
        /*0030*/ 	.string	"Cuda compilation tools, release 13.0, V13.0.88"
        /*0030*/ 	.string	"Build cuda_13.0.r13.0/compiler.36424714_0"
        /*0030*/ 	.string	"-arch sm_100 -m 64 "



//--------------------- .note.nv.cuinfo           --------------------------
	.section	.note.nv.cuinfo,"",@"SHT_NOTE"
	.sectionflags	@"SHF_NOTE_NV_CUINFO"
        /*0018*/ 	.short	0x0002
        /*001a*/ 	.short	0x0064
        /*001c*/ 	.short	0x0082
	.zero		2


//--------------------- .nv.info                  --------------------------
	.section	.nv.info,"",@"SHT_CUDA_INFO"
	.align	4


	//----- nvinfo : EIATTR_REGCOUNT
	.align		4
        /*0000*/ 	.byte	0x04, 0x2f
        /*0002*/ 	.short	(.L_1 - .L_0)
	.align		4
.L_0:
        /*0004*/ 	.word	index@(_Z13MoveParticlesiP12ParticleTypef)
        /*0008*/ 	.word	0x00000026


	//----- nvinfo : EIATTR_FRAME_SIZE
	.align		4
.L_1:
        /*000c*/ 	.byte	0x04, 0x11
        /*000e*/ 	.short	(.L_3 - .L_2)
	.align		4
.L_2:
        /*0010*/ 	.word	index@($_Z13MoveParticlesiP12ParticleTypef$__internal_accurate_pow)
        /*0014*/ 	.word	0x00000000


	//----- nvinfo : EIATTR_FRAME_SIZE
	.align		4
.L_3:
        /*0018*/ 	.byte	0x04, 0x11
        /*001a*/ 	.short	(.L_5 - .L_4)
	.align		4
.L_4:
        /*001c*/ 	.word	index@($__internal_0_$__cuda_sm3x_div_rn_noftz_f32_slowpath)
        /*0020*/ 	.word	0x00000000


	//----- nvinfo : EIATTR_FRAME_SIZE
	.align		4
.L_5:
        /*0024*/ 	.byte	0x04, 0x11
        /*0026*/ 	.short	(.L_7 - .L_6)
	.align		4
.L_6:
        /*0028*/ 	.word	index@(_Z13MoveParticlesiP12ParticleTypef)
        /*002c*/ 	.word	0x00000000


	//----- nvinfo : EIATTR_MIN_STACK_SIZE
	.align		4
.L_7:
        /*0030*/ 	.byte	0x04, 0x12
        /*0032*/ 	.short	(.L_9 - .L_8)
	.align		4
.L_8:
        /*0034*/ 	.word	index@(_Z13MoveParticlesiP12ParticleTypef)
        /*0038*/ 	.word	0x00000000
.L_9:


//--------------------- .nv.compat                --------------------------
	.section	.nv.compat,"",@"SHT_CUDA_COMPAT_INFO"
	.align	4
        /*0000*/ 	.byte	0x02, 0x09, 0x00, 0x00, 0x02, 0x02, 0x01, 0x00, 0x02, 0x05, 0x05, 0x00, 0x03, 0x07, 0x01, 0x01
        /*0010*/ 	.byte	0x02, 0x03, 0x00, 0x00, 0x02, 0x06, 0x01, 0x00, 0x04, 0x0b, 0x08, 0x00, 0x01, 0x00, 0x00, 0x00
        /*0020*/ 	.byte	0x00, 0x00, 0x00, 0x00


//--------------------- .nv.info._Z13MoveParticlesiP12ParticleTypef --------------------------
	.section	.nv.info._Z13MoveParticlesiP12ParticleTypef,"",@"SHT_CUDA_INFO"
	.sectionflags	@""
	.align	4


	//----- nvinfo : EIATTR_CUDA_API_VERSION
	.align		4
        /*0000*/ 	.byte	0x04, 0x37
        /*0002*/ 	.short	(.L_11 - .L_10)
.L_10:
        /*0004*/ 	.word	0x00000082


	//----- nvinfo : EIATTR_KPARAM_INFO
	.align		4
.L_11:
        /*0008*/ 	.byte	0x04, 0x17
        /*000a*/ 	.short	(.L_13 - .L_12)
.L_12:
        /*000c*/ 	.word	0x00000000
        /*0010*/ 	.short	0x0002
        /*0012*/ 	.short	0x0010
        /*0014*/ 	.byte	0x00, 0xf0, 0x11, 0x00


	//----- nvinfo : EIATTR_KPARAM_INFO
	.align		4
.L_13:
        /*0018*/ 	.byte	0x04, 0x17
        /*001a*/ 	.short	(.L_15 - .L_14)
.L_14:
        /*001c*/ 	.word	0x00000000
        /*0020*/ 	.short	0x0001
        /*0022*/ 	.short	0x0008
        /*0024*/ 	.byte	0x00, 0xf5, 0x21, 0x00


	//----- nvinfo : EIATTR_KPARAM_INFO
	.align		4
.L_15:
        /*0028*/ 	.byte	0x04, 0x17
        /*002a*/ 	.short	(.L_17 - .L_16)
.L_16:
        /*002c*/ 	.word	0x00000000
        /*0030*/ 	.short	0x0000
        /*0032*/ 	.short	0x0000
        /*0034*/ 	.byte	0x00, 0xf0, 0x11, 0x00


	//----- nvinfo : EIATTR_SPARSE_MMA_MASK
	.align		4
.L_17:
        /*0038*/ 	.byte	0x03, 0x50
        /*003a*/ 	.short	0x0000


	//----- nvinfo : EIATTR_MAXREG_COUNT
	.align		4
        /*003c*/ 	.byte	0x03, 0x1b
        /*003e*/ 	.short	0x00ff


	//----- nvinfo : EIATTR_MERCURY_ISA_VERSION
	.align		4
        /*0040*/ 	.byte	0x03, 0x5f
        /*0042*/ 	.short	0x0101


	//----- nvinfo : EIATTR_VRC_CTA_INIT_COUNT
	.align		4
        /*0044*/ 	.byte	0x02, 0x4a
	.zero		1
	.zero		1


	//----- nvinfo : EIATTR_EXIT_INSTR_OFFSETS
	.align		4
        /*0048*/ 	.byte	0x04, 0x1c
        /*004a*/ 	.short	(.L_19 - .L_18)


	//   ....[0]....
.L_18:
        /*004c*/ 	.word	0x00000080


	//   ....[1]....
        /*0050*/ 	.word	0x000014f0


	//----- nvinfo : EIATTR_CRS_STACK_SIZE
	.align		4
.L_19:
        /*0054*/ 	.byte	0x04, 0x1e
        /*0056*/ 	.short	(.L_21 - .L_20)
.L_20:
        /*0058*/ 	.word	0x00000000


	//----- nvinfo : EIATTR_CBANK_PARAM_SIZE
	.align		4
.L_21:
        /*005c*/ 	.byte	0x03, 0x19
        /*005e*/ 	.short	0x0014


	//----- nvinfo : EIATTR_PARAM_CBANK
	.align		4
        /*0060*/ 	.byte	0x04, 0x0a
        /*0062*/ 	.short	(.L_23 - .L_22)
	.align		4
.L_22:
        /*0064*/ 	.word	index@(.nv.constant0._Z13MoveParticlesiP12ParticleTypef)
        /*0068*/ 	.short	0x0380
        /*006a*/ 	.short	0x0014


	//----- nvinfo : EIATTR_SW_WAR
	.align		4
.L_23:
        /*006c*/ 	.byte	0x04, 0x36
        /*006e*/ 	.short	(.L_25 - .L_24)
.L_24:
        /*0070*/ 	.word	0x00000008
.L_25:


//--------------------- .nv.callgraph             --------------------------
	.section	.nv.callgraph,"",@"SHT_CUDA_CALLGRAPH"
	.align	4
	.sectionentsize	8
	.align		4
        /*0000*/ 	.word	0x00000000
	.align		4
        /*0004*/ 	.word	0xffffffff
	.align		4
        /*0008*/ 	.word	0x00000000
	.align		4
        /*000c*/ 	.word	0xfffffffe
	.align		4
        /*0010*/ 	.word	0x00000000
	.align		4
        /*0014*/ 	.word	0xfffffffd
	.align		4
        /*0018*/ 	.word	0x00000000
	.align		4
        /*001c*/ 	.word	0xfffffffc


//--------------------- .text._Z13MoveParticlesiP12ParticleTypef --------------------------
	.section	.text._Z13MoveParticlesiP12ParticleTypef,"ax",@progbits
	.align	128
        .global         _Z13MoveParticlesiP12ParticleTypef
        .type           _Z13MoveParticlesiP12ParticleTypef,@function
        .size           _Z13MoveParticlesiP12ParticleTypef,(.L_x_57 - _Z13MoveParticlesiP12ParticleTypef)
        .other          _Z13MoveParticlesiP12ParticleTypef,@"STO_CUDA_ENTRY STV_DEFAULT"
_Z13MoveParticlesiP12ParticleTypef:
.text._Z13MoveParticlesiP12ParticleTypef:
[----:B------:R-:W-:Y:S01]  /*0000*/  LDC R1, c[0x0][0x37c] ;  /* 0x0000df00ff017b82 */ /* 0x000fe20000000800 */
[----:B------:R-:W0:Y:S07]  /*0010*/  S2R R29, SR_TID.X ;  /* 0x00000000001d7919 */ /* 0x000e2e0000002100 */
[----:B------:R-:W0:Y:S01]  /*0020*/  S2UR UR4, SR_CTAID.X ;  /* 0x00000000000479c3 */ /* 0x000e220000002500 */
[----:B------:R-:W1:Y:S07]  /*0030*/  LDCU UR5, c[0x0][0x380] ;  /* 0x00007000ff0577ac */ /* 0x000e6e0008000800 */
[----:B------:R-:W0:Y:S01]  /*0040*/  LDC R30, c[0x0][0x360] ;  /* 0x0000d800ff1e7b82 */ /* 0x000e220000000800 */
[----:B-1----:R-:W-:-:S02]  /*0050*/  IMAD.U32 R10, RZ, RZ, UR5 ;  /* 0x00000005ff0a7e24 */ /* 0x002fc4000f8e00ff */
[----:B0-----:R-:W-:-:S05]  /*0060*/  IMAD R29, R30, UR4, R29 ;  /* 0x000000041e1d7c24 */ /* 0x001fca000f8e021d */
[----:B------:R-:W-:-:S13]  /*0070*/  ISETP.GE.AND P0, PT, R29, R10, PT ;  /* 0x0000000a1d00720c */ /* 0x000fda0003f06270 */
[----:B------:R-:W-:Y:S05]  /*0080*/  @P0 EXIT ;  /* 0x000000000000094d */ /* 0x000fea0003800000 */
[----:B------:R-:W0:Y:S01]  /*0090*/  LDCU UR4, c[0x0][0x370] ;  /* 0x00006e00ff0477ac */ /* 0x000e220008000800 */
[----:B------:R-:W-:Y:S01]  /*00a0*/  ISETP.GT.AND P0, PT, R10, RZ, PT ;  /* 0x000000ff0a00720c */ /* 0x000fe20003f04270 */
[----:B------:R-:W1:Y:S01]  /*00b0*/  LDCU.64 UR6, c[0x0][0x358] ;  /* 0x00006b00ff0677ac */ /* 0x000e620008000a00 */
[----:B0-----:R-:W-:-:S11]  /*00c0*/  IMAD R30, R30, UR4, RZ ;  /* 0x000000041e1e7c24 */ /* 0x001fd6000f8e02ff */
[----:B------:R-:W-:Y:S05]  /*00d0*/  @P0 BRA `(.L_x_0) ;  /* 0x0000000000500947 */ /* 0x000fea0003800000 */
[----:B------:R-:W0:Y:S01]  /*00e0*/  LDC.64 R6, c[0x0][0x388] ;  /* 0x0000e200ff067b82 */ /* 0x000e220000000a00 */
[----:B------:R-:W-:Y:S01]  /*00f0*/  BSSY.RECONVERGENT B0, `(.L_x_1) ;  /* 0x0000011000007945 */ /* 0x000fe20003800200 */
[----:B------:R-:W-:Y:S01]  /*0100*/  IMAD.MOV.U32 R9, RZ, RZ, R29 ;  /* 0x000000ffff097224 */ /* 0x000fe200078e001d */
[----:B------:R-:W2:Y:S06]  /*0110*/  LDCU UR4, c[0x0][0x390] ;  /* 0x00007200ff0477ac */ /* 0x000eac0008000800 */
.L_x_2:
[----:B0--3--:R-:W-:-:S05]  /*0120*/  IMAD.WIDE R4, R9, 0x18, R6 ;  /* 0x0000001809047825 */ /* 0x009fca00078e0206 */
[----:B-1----:R-:W3:Y:S04]  /*0130*/  LDG.E R0, desc[UR6][R4.64+0xc] ;  /* 0x00000c0604007981 */ /* 0x002ee8000c1e1900 */
[----:B------:R-:W4:Y:S04]  /*0140*/  LDG.E R2, desc[UR6][R4.64+0x10] ;  /* 0x0000100604027981 */ /* 0x000f28000c1e1900 */
[----:B------:R-:W5:Y:S01]  /*0150*/  LDG.E R8, desc[UR6][R4.64+0x14] ;  /* 0x0000140604087981 */ /* 0x000f62000c1e1900 */
[----:B--2---:R-:W-:Y:S01]  /*0160*/  IMAD.U32 R3, RZ, RZ, UR4 ;  /* 0x00000004ff037e24 */ /* 0x004fe2000f8e00ff */
[----:B------:R-:W-:-:S04]  /*0170*/  IADD3 R9, PT, PT, R30, R9, RZ ;  /* 0x000000091e097210 */ /* 0x000fc80007ffe0ff */
[----:B------:R-:W-:Y:S01]  /*0180*/  ISETP.GE.AND P0, PT, R9, R10, PT ;  /* 0x0000000a0900720c */ /* 0x000fe20003f06270 */
[-C--:B---3--:R-:W-:Y:S01]  /*0190*/  FFMA R11, RZ, R3.reuse, R0 ;  /* 0x00000003ff0b7223 */ /* 0x088fe20000000000 */
[----:B----4-:R-:W-:-:S04]  /*01a0*/  FFMA R13, RZ, R3, R2 ;  /* 0x00000003ff0d7223 */ /* 0x010fc80000000002 */
[----:B------:R3:W-:Y:S01]  /*01b0*/  STG.E desc[UR6][R4.64+0xc], R11 ;  /* 0x00000c0b04007986 */ /* 0x0007e2000c101906 */
[----:B-----5:R-:W-:-:S03]  /*01c0*/  FFMA R15, RZ, R3, R8 ;  /* 0x00000003ff0f7223 */ /* 0x020fc60000000008 */
[----:B------:R3:W-:Y:S04]  /*01d0*/  STG.E desc[UR6][R4.64+0x10], R13 ;  /* 0x0000100d04007986 */ /* 0x0007e8000c101906 */
[----:B------:R3:W-:Y:S01]  /*01e0*/  STG.E desc[UR6][R4.64+0x14], R15 ;  /* 0x0000140f04007986 */ /* 0x0007e2000c101906 */
[----:B------:R-:W-:Y:S05]  /*01f0*/  @!P0 BRA `(.L_x_2) ;  /* 0xfffffffc00c88947 */ /* 0x000fea000383ffff */
[----:B------:R-:W-:Y:S05]  /*0200*/  BSYNC.RECONVERGENT B0 ;  /* 0x0000000000007941 */ /* 0x000fea0003800200 */
.L_x_1:
[----:B------:R-:W-:Y:S05]  /*0210*/  BRA `(.L_x_3) ;  /* 0x0000001000707947 */ /* 0x000fea0003800000 */
.L_x_0:
[----:B------:R-:W0:Y:S01]  /*0220*/  LDCU.64 UR4, c[0x0][0x388] ;  /* 0x00007100ff0477ac */ /* 0x000e220008000a00 */
[----:B------:R-:W-:Y:S01]  /*0230*/  BSSY.RECONVERGENT B0, `(.L_x_3) ;  /* 0x000011a000007945 */ /* 0x000fe20003800200 */
[----:B------:R-:W-:Y:S01]  /*0240*/  LOP3.LUT R28, R10, 0x7ffffffe, RZ, 0xc0, !PT ;  /* 0x7ffffffe0a1c7812 */ /* 0x000fe200078ec0ff */
[----:B------:R-:W-:Y:S01]  /*0250*/  IMAD.MOV.U32 R7, RZ, RZ, R29 ;  /* 0x000000ffff077224 */ /* 0x000fe200078e001d */
[----:B0-----:R-:W-:-:S04]  /*0260*/  UIADD3 UR4, UP0, UPT, UR4, 0x20, URZ ;  /* 0x0000002004047890 */ /* 0x001fc8000ff1e0ff */
[----:B------:R-:W-:-:S12]  /*0270*/  UIADD3.X UR5, UPT, UPT, URZ, UR5, URZ, UP0, !UPT ;  /* 0x00000005ff057290 */ /* 0x000fd800087fe4ff */
.L_x_42:
[----:B0-----:R-:W0:Y:S01]  /*0280*/  LDCU UR8, c[0x0][0x380] ;  /* 0x00007000ff0877ac */ /* 0x001e220008000800 */
[----:B------:R-:W2:Y:S01]  /*0290*/  LDC.64 R8, c[0x0][0x388] ;  /* 0x0000e200ff087b82 */ /* 0x000ea20000000a00 */
[----:B------:R-:W-:Y:S02]  /*02a0*/  HFMA2 R0, -RZ, RZ, 0, 0 ;  /* 0x00000000ff007431 */ /* 0x000fe400000001ff */
[----:B------:R-:W-:Y:S02]  /*02b0*/  IMAD.MOV.U32 R6, RZ, RZ, RZ ;  /* 0x000000ffff067224 */ /* 0x000fe400078e00ff */
[----:B------:R-:W-:Y:S01]  /*02c0*/  IMAD.MOV.U32 R5, RZ, RZ, RZ ;  /* 0x000000ffff057224 */ /* 0x000fe200078e00ff */
[----:B0-----:R-:W-:Y:S01]  /*02d0*/  UISETP.NE.AND UP0, UPT, UR8, 0x1, UPT ;  /* 0x000000010800788c */ /* 0x001fe2000bf05270 */
[----:B--2---:R-:W-:-:S08]  /*02e0*/  IMAD.WIDE R8, R7, 0x18, R8 ;  /* 0x0000001807087825 */ /* 0x004fd000078e0208 */
[----:B------:R-:W-:Y:S05]  /*02f0*/  BRA.U !UP0, `(.L_x_4) ;  /* 0x0000000908a47547 */ /* 0x000fea000b800000 */
[----:B------:R-:W-:Y:S01]  /*0300*/  IMAD.MOV R4, RZ, RZ, -R7 ;  /* 0x000000ffff047224 */ /* 0x000fe200078e0a07 */
[----:B------:R-:W-:Y:S01]  /*0310*/  MOV R6, RZ ;  /* 0x000000ff00067202 */ /* 0x000fe20000000f00 */
[----:B------:R-:W-:Y:S01]  /*0320*/  IMAD.MOV.U32 R3, RZ, RZ, RZ ;  /* 0x000000ffff037224 */ /* 0x000fe200078e00ff */
[----:B------:R-:W-:Y:S01]  /*0330*/  MOV R11, UR5 ;  /* 0x00000005000b7c02 */ /* 0x000fe20008000f00 */
[----:B------:R-:W-:-:S07]  /*0340*/  IMAD.U32 R10, RZ, RZ, UR4 ;  /* 0x00000004ff0a7e24 */ /* 0x000fce000f8e00ff */
.L_x_29:
[----:B------:R-:W-:Y:S01]  /*0350*/  ISETP.NE.AND P0, PT, R4, RZ, PT ;  /* 0x000000ff0400720c */ /* 0x000fe20003f05270 */
[----:B------:R-:W-:-:S12]  /*0360*/  BSSY.RECONVERGENT B1, `(.L_x_5) ;  /* 0x000004c000017945 */ /* 0x000fd80003800200 */
[----:B------:R-:W-:Y:S05]  /*0370*/  @!P0 BRA `(.L_x_6) ;  /* 0x0000000400288947 */ /* 0x000fea0003800000 */
[----:B-1----:R-:W2:Y:S04]  /*0380*/  LDG.E R0, desc[UR6][R10.64+-0x1c] ;  /* 0xffffe4060a007981 */ /* 0x002ea8000c1e1900 */
[----:B------:R-:W2:Y:S04]  /*0390*/  LDG.E R15, desc[UR6][R8.64+0x4] ;  /* 0x00000406080f7981 */ /* 0x000ea8000c1e1900 */
[----:B------:R-:W3:Y:S04]  /*03a0*/  LDG.E R2, desc[UR6][R10.64+-0x20] ;  /* 0xffffe0060a027981 */ /* 0x000ee8000c1e1900 */
[----:B------:R-:W3:Y:S04]  /*03b0*/  LDG.E R13, desc[UR6][R8.64] ;  /* 0x00000006080d7981 */ /* 0x000ee8000c1e1900 */
[----:B------:R-:W4:Y:S04]  /*03c0*/  LDG.E R12, desc[UR6][R10.64+-0x18] ;  /* 0xffffe8060a0c7981 */ /* 0x000f28000c1e1900 */
[----:B------:R-:W4:Y:S01]  /*03d0*/  LDG.E R17, desc[UR6][R8.64+0x8] ;  /* 0x0000080608117981 */ /* 0x000f22000c1e1900 */
[----:B------:R-:W-:Y:S01]  /*03e0*/  BSSY.RECONVERGENT B2, `(.L_x_7) ;  /* 0x0000014000027945 */ /* 0x000fe20003800200 */
[----:B--2---:R-:W-:-:S04]  /*03f0*/  FADD R0, R0, -R15 ;  /* 0x8000000f00007221 */ /* 0x004fc80000000000 */
[----:B------:R-:W-:Y:S01]  /*0400*/  FMUL R14, R0, R0 ;  /* 0x00000000000e7220 */ /* 0x000fe20000400000 */
[----:B---3--:R-:W-:-:S04]  /*0410*/  FADD R13, R2, -R13 ;  /* 0x8000000d020d7221 */ /* 0x008fc80000000000 */
[----:B------:R-:W-:Y:S01]  /*0420*/  FFMA R13, R13, R13, R14 ;  /* 0x0000000d0d0d7223 */ /* 0x000fe2000000000e */
[----:B----4-:R-:W-:-:S04]  /*0430*/  FADD R2, R12, -R17 ;  /* 0x800000110c027221 */ /* 0x010fc80000000000 */
[----:B------:R-:W-:-:S04]  /*0440*/  FFMA R13, R2, R2, R13 ;  /* 0x00000002020d7223 */ /* 0x000fc8000000000d */
[----:B------:R-:W-:-:S04]  /*0450*/  FADD R33, R13, 9.999999682655225389e-21 ;  /* 0x1e3ce5080d217421 */ /* 0x000fc80000000000 */
[----:B------:R0:W1:Y:S01]  /*0460*/  F2F.F64.F32 R34, R33 ;  /* 0x0000002100227310 */ /* 0x0000620000201800 */
[----:B------:R-:W-:-:S13]  /*0470*/  FSETP.NEU.AND P0, PT, R33, RZ, PT ;  /* 0x000000ff2100720b */ /* 0x000fda0003f0d000 */
[----:B0-----:R-:W-:Y:S05]  /*0480*/  @!P0 BRA `(.L_x_8) ;  /* 0x0000000000208947 */ /* 0x001fea0003800000 */
[----:B-1----:R-:W-:Y:S01]  /*0490*/  DADD R14, -RZ, |R34| ;  /* 0x00000000ff0e7229 */ /* 0x002fe20000000522 */
[----:B------:R-:W-:-:S09]  /*04a0*/  MOV R32, 0x4d0 ;  /* 0x000004d000207802 */ /* 0x000fd20000000f00 */
[----:B------:R-:W-:-:S07]  /*04b0*/  IMAD.MOV.U32 R31, RZ, RZ, R15 ;  /* 0x000000ffff1f7224 */ /* 0x000fce00078e000f */
[----:B------:R-:W-:Y:S05]  /*04c0*/  CALL.REL.NOINC `($_Z13MoveParticlesiP12ParticleTypef$__internal_accurate_pow) ;  /* 0x0000001400a87944 */ /* 0x000fea0003c00000 */
[----:B------:R-:W-:-:S04]  /*04d0*/  ISETP.GE.AND P0, PT, R35, RZ, PT ;  /* 0x000000ff2300720c */ /* 0x000fc80003f06270 */
[----:B------:R-:W-:Y:S02]  /*04e0*/  FSEL R12, R14, RZ, P0 ;  /* 0x000000ff0e0c7208 */ /* 0x000fe40000000000 */
[----:B------:R-:W-:Y:S01]  /*04f0*/  FSEL R13, R15, -QNAN , P0 ;  /* 0xfff800000f0d7808 */ /* 0x000fe20000000000 */
[----:B------:R-:W-:Y:S06]  /*0500*/  BRA `(.L_x_9) ;  /* 0x0000000000047947 */ /* 0x000fec0003800000 */
.L_x_8:
[----:B------:R-:W-:-:S07]  /*0510*/  CS2R R12, SRZ ;  /* 0x00000000000c7805 */ /* 0x000fce000001ff00 */
.L_x_9:
[----:B------:R-:W-:Y:S05]  /*0520*/  BSYNC.RECONVERGENT B2 ;  /* 0x0000000000027941 */ /* 0x000fea0003800200 */
.L_x_7:
[----:B-1----:R-:W-:Y:S01]  /*0530*/  DADD R14, R34, 1.5 ;  /* 0x3ff80000220e7429 */ /* 0x002fe20000000000 */
[----:B------:R-:W-:Y:S09]  /*0540*/  BSSY.RECONVERGENT B2, `(.L_x_10) ;  /* 0x000000c000027945 */ /* 0x000ff20003800200 */
[----:B------:R-:W-:-:S04]  /*0550*/  LOP3.LUT R14, R15, 0x7ff00000, RZ, 0xc0, !PT ;  /* 0x7ff000000f0e7812 */ /* 0x000fc800078ec0ff */
[----:B------:R-:W-:-:S13]  /*0560*/  ISETP.NE.AND P0, PT, R14, 0x7ff00000, PT ;  /* 0x7ff000000e00780c */ /* 0x000fda0003f05270 */
[----:B------:R-:W-:Y:S05]  /*0570*/  @P0 BRA `(.L_x_11) ;  /* 0x0000000000200947 */ /* 0x000fea0003800000 */
[----:B------:R-:W-:-:S13]  /*0580*/  FSETP.NAN.AND P0, PT, R33, R33, PT ;  /* 0x000000212100720b */ /* 0x000fda0003f08000 */
[----:B------:R-:W-:Y:S05]  /*0590*/  @P0 BRA `(.L_x_12) ;  /* 0x0000000000140947 */ /* 0x000fea0003800000 */
[----:B------:R-:W-:-:S13]  /*05a0*/  FSETP.NEU.AND P0, PT, R33, +INF , PT ;  /* 0x7f8000002100780b */ /* 0x000fda0003f0d000 */
[----:B------:R-:W-:Y:S05]  /*05b0*/  @P0 BRA `(.L_x_11) ;  /* 0x0000000000100947 */ /* 0x000fea0003800000 */
[----:B------:R-:W-:Y:S01]  /*05c0*/  IMAD.MOV.U32 R12, RZ, RZ, 0x0 ;  /* 0x00000000ff0c7424 */ /* 0x000fe200078e00ff */
[----:B------:R-:W-:Y:S01]  /*05d0*/  MOV R13, 0x7ff00000 ;  /* 0x7ff00000000d7802 */ /* 0x000fe20000000f00 */
[----:B------:R-:W-:Y:S06]  /*05e0*/  BRA `(.L_x_11) ;  /* 0x0000000000047947 */ /* 0x000fec0003800000 */
.L_x_12:
[----:B------:R-:W-:-:S11]  /*05f0*/  DADD R12, R34, 1.5 ;  /* 0x3ff80000220c7429 */ /* 0x000fd60000000000 */
.L_x_11:
[----:B------:R-:W-:Y:S05]  /*0600*/  BSYNC.RECONVERGENT B2 ;  /* 0x0000000000027941 */ /* 0x000fea0003800200 */
.L_x_10:
[----:B------:R-:W0:Y:S01]  /*0610*/  F2F.F32.F64 R12, R12 ;  /* 0x0000000c000c7310 */ /* 0x000e220000301000 */
[----:B------:R-:W-:Y:S01]  /*0620*/  FSETP.NEU.AND P0, PT, R33, 1, PT ;  /* 0x3f8000002100780b */ /* 0x000fe20003f0d000 */
[----:B------:R-:W-:Y:S03]  /*0630*/  BSSY.RECONVERGENT B2, `(.L_x_13) ;  /* 0x000000d000027945 */ /* 0x000fe60003800200 */
[----:B0-----:R-:W-:-:S04]  /*0640*/  FSEL R15, R12, 1, P0 ;  /* 0x3f8000000c0f7808 */ /* 0x001fc80000000000 */
[----:B------:R-:W0:Y:S08]  /*0650*/  MUFU.RCP R14, R15 ;  /* 0x0000000f000e7308 */ /* 0x000e300000001000 */
[----:B------:R-:W1:Y:S01]  /*0660*/  FCHK P0, R0, R15 ;  /* 0x0000000f00007302 */ /* 0x000e620000000000 */
[----:B0-----:R-:W-:-:S04]  /*0670*/  FFMA R17, -R15, R14, 1 ;  /* 0x3f8000000f117423 */ /* 0x001fc8000000010e */
[----:B------:R-:W-:-:S04]  /*0680*/  FFMA R17, R14, R17, R14 ;  /* 0x000000110e117223 */ /* 0x000fc8000000000e */
[----:B------:R-:W-:-:S04]  /*0690*/  FFMA R14, R0, R17, RZ ;  /* 0x00000011000e7223 */ /* 0x000fc800000000ff */
[----:B------:R-:W-:-:S04]  /*06a0*/  FFMA R16, -R15, R14, R0 ;  /* 0x0000000e0f107223 */ /* 0x000fc80000000100 */
[----:B------:R-:W-:Y:S01]  /*06b0*/  FFMA R14, R17, R16, R14 ;  /* 0x00000010110e7223 */ /* 0x000fe2000000000e */
[----:B-1----:R-:W-:Y:S06]  /*06c0*/  @!P0 BRA `(.L_x_14) ;  /* 0x00000000000c8947 */ /* 0x002fec0003800000 */
[----:B------:R-:W-:Y:S01]  /*06d0*/  IMAD.MOV.U32 R13, RZ, RZ, R15 ;  /* 0x000000ffff0d7224 */ /* 0x000fe200078e000f */
[----:B------:R-:W-:-:S07]  /*06e0*/  MOV R12, 0x700 ;  /* 0x00000700000c7802 */ /* 0x000fce0000000f00 */
[----:B------:R-:W-:Y:S05]  /*06f0*/  CALL.REL.NOINC `($__internal_0_$__cuda_sm3x_div_rn_noftz_f32_slowpath) ;  /* 0x0000000c00807944 */ /* 0x000fea0003c00000 */
.L_x_14:
[----:B------:R-:W-:Y:S05]  /*0700*/  BSYNC.RECONVERGENT B2 ;  /* 0x0000000000027941 */ /* 0x000fea0003800200 */
.L_x_13:
[----:B------:R-:W0:Y:S01]  /*0710*/  MUFU.RCP R0, R15 ;  /* 0x0000000f00007308 */ /* 0x000e220000001000 */
[----:B------:R-:W-:Y:S01]  /*0720*/  BSSY.RECONVERGENT B2, `(.L_x_15) ;  /* 0x000000e000027945 */ /* 0x000fe20003800200 */
[----:B------:R-:W-:-:S06]  /*0730*/  FADD R5, R5, R14 ;  /* 0x0000000e05057221 */ /* 0x000fcc0000000000 */
        /* <DEDUP_REMOVED lines=8> */
[----:B------:R-:W-:Y:S02]  /*07c0*/  MOV R13, R15 ;  /* 0x0000000f000d7202 */ /* 0x000fe40000000f00 */
[----:B------:R-:W-:-:S07]  /*07d0*/  MOV R12, 0x7f0 ;  /* 0x000007f0000c7802 */ /* 0x000fce0000000f00 */
[----:B------:R-:W-:Y:S05]  /*07e0*/  CALL.REL.NOINC `($__internal_0_$__cuda_sm3x_div_rn_noftz_f32_slowpath) ;  /* 0x0000000c00447944 */ /* 0x000fea0003c00000 */
[----:B------:R-:W-:-:S07]  /*07f0*/  IMAD.MOV.U32 R13, RZ, RZ, R14 ;  /* 0x000000ffff0d7224 */ /* 0x000fce00078e000e */
.L_x_16:
[----:B------:R-:W-:Y:S05]  /*0800*/  BSYNC.RECONVERGENT B2 ;  /* 0x0000000000027941 */ /* 0x000fea0003800200 */
.L_x_15:
[----:B------:R-:W-:-:S07]  /*0810*/  FADD R6, R6, R13 ;  /* 0x0000000d06067221 */ /* 0x000fce0000000000 */
.L_x_6:
[----:B-1----:R-:W-:Y:S05]  /*0820*/  BSYNC.RECONVERGENT B1 ;  /* 0x0000000000017941 */ /* 0x002fea0003800200 */
.L_x_5:
[----:B------:R-:W-:Y:S01]  /*0830*/  VIADD R0, R3, 0x1 ;  /* 0x0000000103007836 */ /* 0x000fe20000000000 */
[----:B------:R-:W-:Y:S04]  /*0840*/  BSSY.RECONVERGENT B1, `(.L_x_17) ;  /* 0x000004d000017945 */ /* 0x000fe80003800200 */
[----:B------:R-:W-:-:S13]  /*0850*/  ISETP.NE.AND P0, PT, R7, R0, PT ;  /* 0x000000000700720c */ /* 0x000fda0003f05270 */
[----:B------:R-:W-:Y:S05]  /*0860*/  @!P0 BRA `(.L_x_18) ;  /* 0x0000000400288947 */ /* 0x000fea0003800000 */
[----:B------:R-:W2:Y:S04]  /*0870*/  LDG.E R0, desc[UR6][R10.64+-0x4] ;  /* 0xfffffc060a007981 */ /* 0x000ea8000c1e1900 */
        /* <DEDUP_REMOVED lines=18> */
[----:B------:R-:W-:-:S07]  /*09a0*/  MOV R31, R15 ;  /* 0x0000000f001f7202 */ /* 0x000fce0000000f00 */
[----:B------:R-:W-:Y:S05]  /*09b0*/  CALL.REL.NOINC `($_Z13MoveParticlesiP12ParticleTypef$__internal_accurate_pow) ;  /* 0x00000010006c7944 */ /* 0x000fea0003c00000 */
[----:B------:R-:W-:-:S04]  /*09c0*/  ISETP.GE.AND P0, PT, R35, RZ, PT ;  /* 0x000000ff2300720c */ /* 0x000fc80003f06270 */
[----:B------:R-:W-:Y:S02]  /*09d0*/  FSEL R12, R14, RZ, P0 ;  /* 0x000000ff0e0c7208 */ /* 0x000fe40000000000 */
[----:B------:R-:W-:Y:S01]  /*09e0*/  FSEL R13, R15, -QNAN , P0 ;  /* 0xfff800000f0d7808 */ /* 0x000fe20000000000 */
[----:B------:R-:W-:Y:S06]  /*09f0*/  BRA `(.L_x_21) ;  /* 0x0000000000047947 */ /* 0x000fec0003800000 */
.L_x_20:
[----:B------:R-:W-:-:S07]  /*0a00*/  CS2R R12, SRZ ;  /* 0x00000000000c7805 */ /* 0x000fce000001ff00 */
.L_x_21:
[----:B------:R-:W-:Y:S05]  /*0a10*/  BSYNC.RECONVERGENT B2 ;  /* 0x0000000000027941 */ /* 0x000fea0003800200 */
.L_x_19:
        /* <DEDUP_REMOVED lines=9> */
[----:B------:R-:W-:Y:S02]  /*0ab0*/  IMAD.MOV.U32 R12, RZ, RZ, 0x0 ;  /* 0x00000000ff0c7424 */ /* 0x000fe400078e00ff */
[----:B------:R-:W-:Y:S01]  /*0ac0*/  IMAD.MOV.U32 R13, RZ, RZ, 0x7ff00000 ;  /* 0x7ff00000ff0d7424 */ /* 0x000fe200078e00ff */
[----:B------:R-:W-:Y:S06]  /*0ad0*/  BRA `(.L_x_23) ;  /* 0x0000000000047947 */ /* 0x000fec0003800000 */
.L_x_24:
[----:B------:R-:W-:-:S11]  /*0ae0*/  DADD R12, R34, 1.5 ;  /* 0x3ff80000220c7429 */ /* 0x000fd60000000000 */
.L_x_23:
[----:B------:R-:W-:Y:S05]  /*0af0*/  BSYNC.RECONVERGENT B2 ;  /* 0x0000000000027941 */ /* 0x000fea0003800200 */
.L_x_22:
        /* <DEDUP_REMOVED lines=12> */
[----:B------:R-:W-:Y:S02]  /*0bc0*/  MOV R13, R15 ;  /* 0x0000000f000d7202 */ /* 0x000fe40000000f00 */
[----:B------:R-:W-:-:S07]  /*0bd0*/  MOV R12, 0xbf0 ;  /* 0x00000bf0000c7802 */ /* 0x000fce0000000f00 */
[----:B------:R-:W-:Y:S05]  /*0be0*/  CALL.REL.NOINC `($__internal_0_$__cuda_sm3x_div_rn_noftz_f32_slowpath) ;  /* 0x0000000800447944 */ /* 0x000fea0003c00000 */
.L_x_26:
[----:B------:R-:W-:Y:S05]  /*0bf0*/  BSYNC.RECONVERGENT B2 ;  /* 0x0000000000027941 */ /* 0x000fea0003800200 */
.L_x_25:
        /* <DEDUP_REMOVED lines=11> */
[----:B------:R-:W-:Y:S01]  /*0cb0*/  MOV R12, 0xce0 ;  /* 0x00000ce0000c7802 */ /* 0x000fe20000000f00 */
[----:B------:R-:W-:-:S07]  /*0cc0*/  IMAD.MOV.U32 R13, RZ, RZ, R15 ;  /* 0x000000ffff0d7224 */ /* 0x000fce00078e000f */
[----:B------:R-:W-:Y:S05]  /*0cd0*/  CALL.REL.NOINC `($__internal_0_$__cuda_sm3x_div_rn_noftz_f32_slowpath) ;  /* 0x0000000800087944 */ /* 0x000fea0003c00000 */
[----:B------:R-:W-:-:S07]  /*0ce0*/  MOV R13, R14 ;  /* 0x0000000e000d7202 */ /* 0x000fce0000000f00 */
.L_x_28:
[----:B------:R-:W-:Y:S05]  /*0cf0*/  BSYNC.RECONVERGENT B2 ;  /* 0x0000000000027941 */ /* 0x000fea0003800200 */
.L_x_27:
[----:B------:R-:W-:-:S07]  /*0d00*/  FADD R6, R6, R13 ;  /* 0x0000000d06067221 */ /* 0x000fce0000000000 */
.L_x_18:
[----:B------:R-:W-:Y:S05]  /*0d10*/  BSYNC.RECONVERGENT B1 ;  /* 0x0000000000017941 */ /* 0x000fea0003800200 */
.L_x_17:
[----:B------:R-:W-:Y:S01]  /*0d20*/  VIADD R3, R3, 0x2 ;  /* 0x0000000203037836 */ /* 0x000fe20000000000 */
[----:B------:R-:W-:Y:S01]  /*0d30*/  IADD3 R10, P1, PT, R10, 0x30, RZ ;  /* 0x000000300a0a7810 */ /* 0x000fe20007f3e0ff */
[----:B------:R-:W-:-:S03]  /*0d40*/  VIADD R4, R4, 0x2 ;  /* 0x0000000204047836 */ /* 0x000fc60000000000 */
[----:B------:R-:W-:Y:S02]  /*0d50*/  ISETP.NE.AND P0, PT, R3, R28, PT ;  /* 0x0000001c0300720c */ /* 0x000fe40003f05270 */
[----:B------:R-:W-:-:S11]  /*0d60*/  IADD3.X R11, PT, PT, RZ, R11, RZ, P1, !PT ;  /* 0x0000000bff0b7210 */ /* 0x000fd60000ffe4ff */
[----:B------:R-:W-:Y:S05]  /*0d70*/  @P0 BRA `(.L_x_29) ;  /* 0xfffffff400740947 */ /* 0x000fea000383ffff */
[----:B------:R-:W-:-:S07]  /*0d80*/  IMAD.MOV.U32 R0, RZ, RZ, R28 ;  /* 0x000000ffff007224 */ /* 0x000fce00078e001c */
.L_x_4:
[----:B------:R-:W0:Y:S01]  /*0d90*/  LDC R2, c[0x0][0x380] ;  /* 0x0000e000ff027b82 */ /* 0x000e220000000800 */
[----:B------:R-:W-:Y:S01]  /*0da0*/  ISETP.NE.AND P0, PT, R7, R0, PT ;  /* 0x000000000700720c */ /* 0x000fe20003f05270 */
[----:B------:R-:W-:Y:S01]  /*0db0*/  BSSY.RECONVERGENT B1, `(.L_x_30) ;  /* 0x0000051000017945 */ /* 0x000fe20003800200 */
[----:B0-----:R-:W-:-:S04]  /*0dc0*/  LOP3.LUT R2, R2, 0x1, RZ, 0xc0, !PT ;  /* 0x0000000102027812 */ /* 0x001fc800078ec0ff */
[----:B------:R-:W-:-:S13]  /*0dd0*/  ISETP.NE.U32.OR P0, PT, R2, 0x1, !P0 ;  /* 0x000000010200780c */ /* 0x000fda0004705470 */
[----:B------:R-:W-:Y:S05]  /*0de0*/  @P0 BRA `(.L_x_31) ;  /* 0x0000000400340947 */ /* 0x000fea0003800000 */
[----:B------:R-:W0:Y:S01]  /*0df0*/  LDC.64 R12, c[0x0][0x388] ;  /* 0x0000e200ff0c7b82 */ /* 0x000e220000000a00 */
[----:B-1----:R-:W2:Y:S04]  /*0e00*/  LDG.E R11, desc[UR6][R8.64+0x4] ;  /* 0x00000406080b7981 */ /* 0x002ea8000c1e1900 */
[----:B------:R-:W3:Y:S04]  /*0e10*/  LDG.E R3, desc[UR6][R8.64] ;  /* 0x0000000608037981 */ /* 0x000ee8000c1e1900 */
[----:B------:R-:W4:Y:S01]  /*0e20*/  LDG.E R15, desc[UR6][R8.64+0x8] ;  /* 0x00000806080f7981 */ /* 0x000f22000c1e1900 */
[----:B0-----:R-:W-:-:S05]  /*0e30*/  IMAD.WIDE.U32 R12, R0, 0x18, R12 ;  /* 0x00000018000c7825 */ /* 0x001fca00078e000c */
[----:B------:R-:W2:Y:S04]  /*0e40*/  LDG.E R0, desc[UR6][R12.64+0x4] ;  /* 0x000004060c007981 */ /* 0x000ea8000c1e1900 */
[----:B------:R-:W3:Y:S04]  /*0e50*/  LDG.E R2, desc[UR6][R12.64] ;  /* 0x000000060c027981 */ /* 0x000ee8000c1e1900 */
[----:B------:R-:W4:Y:S01]  /*0e60*/  LDG.E R4, desc[UR6][R12.64+0x8] ;  /* 0x000008060c047981 */ /* 0x000f22000c1e1900 */
[----:B------:R-:W-:Y:S01]  /*0e70*/  BSSY.RECONVERGENT B2, `(.L_x_32) ;  /* 0x0000014000027945 */ /* 0x000fe20003800200 */
[----:B--2---:R-:W-:Y:S01]  /*0e80*/  FADD R0, R0, -R11 ;  /* 0x8000000b00007221 */ /* 0x004fe20000000000 */
[----:B---3--:R-:W-:-:S03]  /*0e90*/  FADD R3, R2, -R3 ;  /* 0x8000000302037221 */ /* 0x008fc60000000000 */
[----:B------:R-:W-:Y:S01]  /*0ea0*/  FMUL R10, R0, R0 ;  /* 0x00000000000a7220 */ /* 0x000fe20000400000 */
[----:B----4-:R-:W-:-:S03]  /*0eb0*/  FADD R2, R4, -R15 ;  /* 0x8000000f04027221 */ /* 0x010fc60000000000 */
[----:B------:R-:W-:-:S04]  /*0ec0*/  FFMA R3, R3, R3, R10 ;  /* 0x0000000303037223 */ /* 0x000fc8000000000a */
[----:B------:R-:W-:-:S04]  /*0ed0*/  FFMA R3, R2, R2, R3 ;  /* 0x0000000202037223 */ /* 0x000fc80000000003 */
[----:B------:R-:W-:-:S05]  /*0ee0*/  FADD R3, R3, 9.999999682655225389e-21 ;  /* 0x1e3ce50803037421 */ /* 0x000fca0000000000 */
[----:B------:R-:W-:Y:S01]  /*0ef0*/  FSETP.NEU.AND P0, PT, R3, RZ, PT ;  /* 0x000000ff0300720b */ /* 0x000fe20003f0d000 */
[----:B------:R0:W1:-:S12]  /*0f00*/  F2F.F64.F32 R10, R3 ;  /* 0x00000003000a7310 */ /* 0x0000580000201800 */
        /* <DEDUP_REMOVED lines=9> */
.L_x_33:
[----:B------:R-:W-:-:S07]  /*0fa0*/  CS2R R14, SRZ ;  /* 0x00000000000e7805 */ /* 0x000fce000001ff00 */
.L_x_34:
[----:B------:R-:W-:Y:S05]  /*0fb0*/  BSYNC.RECONVERGENT B2 ;  /* 0x0000000000027941 */ /* 0x000fea0003800200 */
.L_x_32:
        /* <DEDUP_REMOVED lines=9> */
[----:B------:R-:W-:Y:S01]  /*1050*/  MOV R14, 0x0 ;  /* 0x00000000000e7802 */ /* 0x000fe20000000f00 */
[----:B------:R-:W-:Y:S01]  /*1060*/  IMAD.MOV.U32 R15, RZ, RZ, 0x7ff00000 ;  /* 0x7ff00000ff0f7424 */ /* 0x000fe200078e00ff */
[----:B------:R-:W-:Y:S06]  /*1070*/  BRA `(.L_x_36) ;  /* 0x0000000000047947 */ /* 0x000fec0003800000 */
.L_x_37:
[----:B------:R-:W-:-:S11]  /*1080*/  DADD R14, R10, 1.5 ;  /* 0x3ff800000a0e7429 */ /* 0x000fd60000000000 */
.L_x_36:
[----:B------:R-:W-:Y:S05]  /*1090*/  BSYNC.RECONVERGENT B2 ;  /* 0x0000000000027941 */ /* 0x000fea0003800200 */
.L_x_35:
        /* <DEDUP_REMOVED lines=15> */
[----:B------:R-:W-:-:S07]  /*1190*/  MOV R4, R14 ;  /* 0x0000000e00047202 */ /* 0x000fce0000000f00 */
.L_x_39:
[----:B------:R-:W-:Y:S05]  /*11a0*/  BSYNC.RECONVERGENT B2 ;  /* 0x0000000000027941 */ /* 0x000fea0003800200 */
.L_x_38:
        /* <DEDUP_REMOVED lines=15> */
.L_x_41:
[----:B------:R-:W-:Y:S05]  /*12a0*/  BSYNC.RECONVERGENT B2 ;  /* 0x0000000000027941 */ /* 0x000fea0003800200 */
.L_x_40:
[----:B------:R-:W-:-:S07]  /*12b0*/  FADD R6, R11, R6 ;  /* 0x000000060b067221 */ /* 0x000fce0000000000 */
.L_x_31:
[----:B-1----:R-:W-:Y:S05]  /*12c0*/  BSYNC.RECONVERGENT B1 ;  /* 0x0000000000017941 */ /* 0x002fea0003800200 */
.L_x_30:
[----:B------:R-:W2:Y:S01]  /*12d0*/  LDG.E R2, desc[UR6][R8.64+0x10] ;  /* 0x0000100608027981 */ /* 0x000ea2000c1e1900 */
[----:B------:R-:W0:Y:S03]  /*12e0*/  LDCU UR8, c[0x0][0x390] ;  /* 0x00007200ff0877ac */ /* 0x000e260008000800 */
[----:B------:R-:W3:Y:S04]  /*12f0*/  LDG.E R0, desc[UR6][R8.64+0xc] ;  /* 0x00000c0608007981 */ /* 0x000ee8000c1e1900 */
[----:B------:R-:W4:Y:S01]  /*1300*/  LDG.E R13, desc[UR6][R8.64+0x14] ;  /* 0x00001406080d7981 */ /* 0x000f22000c1e1900 */
[----:B------:R-:W-:Y:S02]  /*1310*/  IMAD.IADD R7, R30, 0x1, R7 ;  /* 0x000000011e077824 */ /* 0x000fe400078e0207 */
[----:B0-----:R-:W-:Y:S01]  /*1320*/  IMAD.U32 R3, RZ, RZ, UR8 ;  /* 0x00000008ff037e24 */ /* 0x001fe2000f8e00ff */
[----:B------:R-:W0:Y:S02]  /*1330*/  LDCU UR8, c[0x0][0x380] ;  /* 0x00007000ff0877ac */ /* 0x000e240008000800 */
[----:B0-----:R-:W-:-:S04]  /*1340*/  MOV R10, UR8 ;  /* 0x00000008000a7c02 */ /* 0x001fc80008000f00 */
[----:B------:R-:W-:Y:S01]  /*1350*/  ISETP.GE.AND P0, PT, R7, R10, PT ;  /* 0x0000000a0700720c */ /* 0x000fe20003f06270 */
[-C--:B--2---:R-:W-:Y:S01]  /*1360*/  FFMA R11, R5, R3.reuse, R2 ;  /* 0x00000003050b7223 */ /* 0x084fe20000000002 */
[----:B---3--:R-:W-:-:S04]  /*1370*/  FFMA R5, RZ, R3, R0 ;  /* 0x00000003ff057223 */ /* 0x008fc80000000000 */
[----:B------:R0:W-:Y:S01]  /*1380*/  STG.E desc[UR6][R8.64+0x10], R11 ;  /* 0x0000100b08007986 */ /* 0x0001e2000c101906 */
[----:B----4-:R-:W-:-:S03]  /*1390*/  FFMA R13, R6, R3, R13 ;  /* 0x00000003060d7223 */ /* 0x010fc6000000000d */
[----:B------:R0:W-:Y:S04]  /*13a0*/  STG.E desc[UR6][R8.64+0xc], R5 ;  /* 0x00000c0508007986 */ /* 0x0001e8000c101906 */
[----:B------:R0:W-:Y:S01]  /*13b0*/  STG.E desc[UR6][R8.64+0x14], R13 ;  /* 0x0000140d08007986 */ /* 0x0001e2000c101906 */
[----:B------:R-:W-:Y:S05]  /*13c0*/  @!P0 BRA `(.L_x_42) ;  /* 0xffffffec00ac8947 */ /* 0x000fea000383ffff */
[----:B------:R-:W-:Y:S05]  /*13d0*/  BSYNC.RECONVERGENT B0 ;  /* 0x0000000000007941 */ /* 0x000fea0003800200 */
.L_x_3:
[----:B01-3--:R-:W0:Y:S02]  /*13e0*/  LDC.64 R4, c[0x0][0x388] ;  /* 0x0000e200ff047b82 */ /* 0x00be240000000a00 */
[----:B0-----:R-:W-:-:S05]  /*13f0*/  IMAD.WIDE R4, R29, 0x18, R4 ;  /* 0x000000181d047825 */ /* 0x001fca00078e0204 */
[----:B------:R-:W2:Y:S04]  /*1400*/  LDG.E R0, desc[UR6][R4.64+0xc] ;  /* 0x00000c0604007981 */ /* 0x000ea8000c1e1900 */
[----:B------:R-:W2:Y:S04]  /*1410*/  LDG.E R7, desc[UR6][R4.64] ;  /* 0x0000000604077981 */ /* 0x000ea8000c1e1900 */
[----:B------:R-:W3:Y:S04]  /*1420*/  LDG.E R2, desc[UR6][R4.64+0x10] ;  /* 0x0000100604027981 */ /* 0x000ee8000c1e1900 */
[----:B------:R-:W3:Y:S04]  /*1430*/  LDG.E R9, desc[UR6][R4.64+0x4] ;  /* 0x0000040604097981 */ /* 0x000ee8000c1e1900 */
[----:B------:R-:W4:Y:S04]  /*1440*/  LDG.E R6, desc[UR6][R4.64+0x14] ;  /* 0x0000140604067981 */ /* 0x000f28000c1e1900 */
[----:B------:R-:W4:Y:S01]  /*1450*/  LDG.E R11, desc[UR6][R4.64+0x8] ;  /* 0x00000806040b7981 */ /* 0x000f22000c1e1900 */
[----:B------:R-:W-:-:S05]  /*1460*/  IMAD.IADD R29, R30, 0x1, R29 ;  /* 0x000000011e1d7824 */ /* 0x000fca00078e021d */
[----:B------:R-:W-:Y:S01]  /*1470*/  ISETP.GE.AND P0, PT, R29, R10, PT ;  /* 0x0000000a1d00720c */ /* 0x000fe20003f06270 */
[----:B--2---:R-:W-:-:S05]  /*1480*/  FFMA R7, R0, R3, R7 ;  /* 0x0000000300077223 */ /* 0x004fca0000000007 */
[----:B------:R1:W-:Y:S01]  /*1490*/  STG.E desc[UR6][R4.64], R7 ;  /* 0x0000000704007986 */ /* 0x0003e2000c101906 */
[----:B---3--:R-:W-:-:S05]  /*14a0*/  FFMA R9, R2, R3, R9 ;  /* 0x0000000302097223 */ /* 0x008fca0000000009 */
[----:B------:R1:W-:Y:S01]  /*14b0*/  STG.E desc[UR6][R4.64+0x4], R9 ;  /* 0x0000040904007986 */ /* 0x0003e2000c101906 */
[----:B----4-:R-:W-:-:S05]  /*14c0*/  FFMA R11, R6, R3, R11 ;  /* 0x00000003060b7223 */ /* 0x010fca000000000b */
[----:B------:R1:W-:Y:S01]  /*14d0*/  STG.E desc[UR6][R4.64+0x8], R11 ;  /* 0x0000080b04007986 */ /* 0x0003e2000c101906 */
[----:B------:R-:W-:Y:S05]  /*14e0*/  @!P0 BRA `(.L_x_3) ;  /* 0xfffffffc00bc8947 */ /* 0x000fea000383ffff */
[----:B------:R-:W-:Y:S05]  /*14f0*/  EXIT ;  /* 0x000000000000794d */ /* 0x000fea0003800000 */
        .weak           $__internal_0_$__cuda_sm3x_div_rn_noftz_f32_slowpath
        .type           $__internal_0_$__cuda_sm3x_div_rn_noftz_f32_slowpath,@function
        .size           $__internal_0_$__cuda_sm3x_div_rn_noftz_f32_slowpath,($_Z13MoveParticlesiP12ParticleTypef$__internal_accurate_pow - $__internal_0_$__cuda_sm3x_div_rn_noftz_f32_slowpath)
$__internal_0_$__cuda_sm3x_div_rn_noftz_f32_slowpath:
[----:B------:R-:W-:Y:S01]  /*1500*/  SHF.R.U32.HI R14, RZ, 0x17, R13 ;  /* 0x00000017ff0e7819 */ /* 0x000fe2000001160d */
[----:B------:R-:W-:Y:S01]  /*1510*/  BSSY.RECONVERGENT B3, `(.L_x_43) ;  /* 0x0000062000037945 */ /* 0x000fe20003800200 */
[----:B------:R-:W-:Y:S02]  /*1520*/  SHF.R.U32.HI R16, RZ, 0x17, R0 ;  /* 0x00000017ff107819 */ /* 0x000fe40000011600 */
[----:B------:R-:W-:Y:S02]  /*1530*/  LOP3.LUT R14, R14, 0xff, RZ, 0xc0, !PT ;  /* 0x000000ff0e0e7812 */ /* 0x000fe400078ec0ff */
[----:B------:R-:W-:-:S03]  /*1540*/  LOP3.LUT R17, R16, 0xff, RZ, 0xc0, !PT ;  /* 0x000000ff10117812 */ /* 0x000fc600078ec0ff */
[----:B------:R-:W-:Y:S01]  /*1550*/  VIADD R19, R14, 0xffffffff ;  /* 0xffffffff0e137836 */ /* 0x000fe20000000000 */
[----:B------:R-:W-:-:S04]  /*1560*/  IADD3 R18, PT, PT, R17, -0x1, RZ ;  /* 0xffffffff11127810 */ /* 0x000fc80007ffe0ff */
[----:B------:R-:W-:-:S04]  /*1570*/  ISETP.GT.U32.AND P0, PT, R19, 0xfd, PT ;  /* 0x000000fd1300780c */ /* 0x000fc80003f04070 */
[----:B------:R-:W-:-:S13]  /*1580*/  ISETP.GT.U32.OR P0, PT, R18, 0xfd, P0 ;  /* 0x000000fd1200780c */ /* 0x000fda0000704470 */
[----:B------:R-:W-:Y:S01]  /*1590*/  @!P0 IMAD.MOV.U32 R16, RZ, RZ, RZ ;  /* 0x000000ffff108224 */ /* 0x000fe200078e00ff */
[----:B------:R-:W-:Y:S06]  /*15a0*/  @!P0 BRA `(.L_x_44) ;  /* 0x00000000005c8947 */ /* 0x000fec0003800000 */
[----:B------:R-:W-:Y:S02]  /*15b0*/  FSETP.GTU.FTZ.AND P0, PT, |R0|, +INF , PT ;  /* 0x7f8000000000780b */ /* 0x000fe40003f1c200 */
[----:B------:R-:W-:-:S04]  /*15c0*/  FSETP.GTU.FTZ.AND P1, PT, |R13|, +INF , PT ;  /* 0x7f8000000d00780b */ /* 0x000fc80003f3c200 */
[----:B------:R-:W-:-:S13]  /*15d0*/  PLOP3.LUT P0, PT, P0, P1, PT, 0xf8, 0x8f ;  /* 0x00000000008f781c */ /* 0x000fda0000703f70 */
[----:B------:R-:W-:Y:S05]  /*15e0*/  @P0 BRA `(.L_x_45) ;  /* 0x00000004004c0947 */ /* 0x000fea0003800000 */
[----:B------:R-:W-:-:S13]  /*15f0*/  LOP3.LUT P0, RZ, R13, 0x7fffffff, R0, 0xc8, !PT ;  /* 0x7fffffff0dff7812 */ /* 0x000fda000780c800 */
[----:B------:R-:W-:Y:S05]  /*1600*/  @!P0 BRA `(.L_x_46) ;  /* 0x00000004003c8947 */ /* 0x000fea0003800000 */
[C---:B------:R-:W-:Y:S02]  /*1610*/  FSETP.NEU.FTZ.AND P2, PT, |R0|.reuse, +INF , PT ;  /* 0x7f8000000000780b */ /* 0x040fe40003f5d200 */
[----:B------:R-:W-:Y:S02]  /*1620*/  FSETP.NEU.FTZ.AND P1, PT, |R13|, +INF , PT ;  /* 0x7f8000000d00780b */ /* 0x000fe40003f3d200 */
[----:B------:R-:W-:-:S11]  /*1630*/  FSETP.NEU.FTZ.AND P0, PT, |R0|, +INF , PT ;  /* 0x7f8000000000780b */ /* 0x000fd60003f1d200 */
[----:B------:R-:W-:Y:S05]  /*1640*/  @!P1 BRA !P2, `(.L_x_46) ;  /* 0x00000004002c9947 */ /* 0x000fea0005000000 */
[----:B------:R-:W-:-:S04]  /*1650*/  LOP3.LUT P2, RZ, R0, 0x7fffffff, RZ, 0xc0, !PT ;  /* 0x7fffffff00ff7812 */ /* 0x000fc8000784c0ff */
[----:B------:R-:W-:-:S13]  /*1660*/  PLOP3.LUT P1, PT, P1, P2, PT, 0x2f, 0xf2 ;  /* 0x0000000000f2781c */ /* 0x000fda0000f24577 */
[----:B------:R-:W-:Y:S05]  /*1670*/  @P1 BRA `(.L_x_47) ;  /* 0x0000000400181947 */ /* 0x000fea0003800000 */
[----:B------:R-:W-:-:S04]  /*1680*/  LOP3.LUT P1, RZ, R13, 0x7fffffff, RZ, 0xc0, !PT ;  /* 0x7fffffff0dff7812 */ /* 0x000fc8000782c0ff */
[----:B------:R-:W-:-:S13]  /*1690*/  PLOP3.LUT P0, PT, P0, P1, PT, 0x2f, 0xf2 ;  /* 0x0000000000f2781c */ /* 0x000fda0000702577 */
[----:B------:R-:W-:Y:S05]  /*16a0*/  @P0 BRA `(.L_x_48) ;  /* 0x0000000400000947 */ /* 0x000fea0003800000 */
[----:B------:R-:W-:Y:S02]  /*16b0*/  ISETP.GE.AND P0, PT, R18, RZ, PT ;  /* 0x000000ff1200720c */ /* 0x000fe40003f06270 */
[----:B------:R-:W-:-:S11]  /*16c0*/  ISETP.GE.AND P1, PT, R19, RZ, PT ;  /* 0x000000ff1300720c */ /* 0x000fd60003f26270 */
[----:B------:R-:W-:Y:S01]  /*16d0*/  @P0 IMAD.MOV.U32 R16, RZ, RZ, RZ ;  /* 0x000000ffff100224 */ /* 0x000fe200078e00ff */
[----:B------:R-:W-:Y:S01]  /*16e0*/  @!P0 MOV R16, 0xffffffc0 ;  /* 0xffffffc000108802 */ /* 0x000fe20000000f00 */
[----:B------:R-:W-:Y:S01]  /*16f0*/  @!P0 FFMA R0, R0, 1.84467440737095516160e+19, RZ ;  /* 0x5f80000000008823 */ /* 0x000fe200000000ff */
[----:B------:R-:W-:-:S03]  /*1700*/  @!P1 FFMA R13, R13, 1.84467440737095516160e+19, RZ ;  /* 0x5f8000000d0d9823 */ /* 0x000fc600000000ff */
[----:B------:R-:W-:-:S07]  /*1710*/  @!P1 VIADD R16, R16, 0x40 ;  /* 0x0000004010109836 */ /* 0x000fce0000000000 */
.L_x_44:
[----:B------:R-:W-:Y:S01]  /*1720*/  LEA R18, R14, 0xc0800000, 0x17 ;  /* 0xc08000000e127811 */ /* 0x000fe200078eb8ff */
[----:B------:R-:W-:Y:S01]  /*1730*/  BSSY.RECONVERGENT B4, `(.L_x_49) ;  /* 0x0000036000047945 */ /* 0x000fe20003800200 */
[----:B------:R-:W-:-:S03]  /*1740*/  IADD3 R17, PT, PT, R17, -0x7f, RZ ;  /* 0xffffff8111117810 */ /* 0x000fc60007ffe0ff */
[----:B------:R-:W-:Y:S02]  /*1750*/  IMAD.IADD R19, R13, 0x1, -R18 ;  /* 0x000000010d137824 */ /* 0x000fe400078e0a12 */
[C---:B------:R-:W-:Y:S01]  /*1760*/  IMAD R0, R17.reuse, -0x800000, R0 ;  /* 0xff80000011007824 */ /* 0x040fe200078e0200 */
[----:B------:R-:W-:Y:S01]  /*1770*/  IADD3 R17, PT, PT, R17, 0x7f, -R14 ;  /* 0x0000007f11117810 */ /* 0x000fe20007ffe80e */
[----:B------:R-:W0:Y:S01]  /*1780*/  MUFU.RCP R13, R19 ;  /* 0x00000013000d7308 */ /* 0x000e220000001000 */
[----:B------:R-:W-:-:S03]  /*1790*/  FADD.FTZ R21, -R19, -RZ ;  /* 0x800000ff13157221 */ /* 0x000fc60000010100 */
[----:B------:R-:W-:Y:S02]  /*17a0*/  IMAD.IADD R17, R17, 0x1, R16 ;  /* 0x0000000111117824 */ /* 0x000fe400078e0210 */
[----:B0-----:R-:W-:-:S04]  /*17b0*/  FFMA R18, R13, R21, 1 ;  /* 0x3f8000000d127423 */ /* 0x001fc80000000015 */
[----:B------:R-:W-:-:S04]  /*17c0*/  FFMA R13, R13, R18, R13 ;  /* 0x000000120d0d7223 */ /* 0x000fc8000000000d */
[----:B------:R-:W-:-:S04]  /*17d0*/  FFMA R18, R0, R13, RZ ;  /* 0x0000000d00127223 */ /* 0x000fc800000000ff */
[----:B------:R-:W-:-:S04]  /*17e0*/  FFMA R20, R21, R18, R0 ;  /* 0x0000001215147223 */ /* 0x000fc80000000000 */
[----:B------:R-:W-:-:S04]  /*17f0*/  FFMA R18, R13, R20, R18 ;  /* 0x000000140d127223 */ /* 0x000fc80000000012 */
[----:B------:R-:W-:-:S04]  /*1800*/  FFMA R21, R21, R18, R0 ;  /* 0x0000001215157223 */ /* 0x000fc80000000000 */
[----:B------:R-:W-:-:S05]  /*1810*/  FFMA R0, R13, R21, R18 ;  /* 0x000000150d007223 */ /* 0x000fca0000000012 */
[----:B------:R-:W-:-:S04]  /*1820*/  SHF.R.U32.HI R14, RZ, 0x17, R0 ;  /* 0x00000017ff0e7819 */ /* 0x000fc80000011600 */
[----:B------:R-:W-:-:S05]  /*1830*/  LOP3.LUT R14, R14, 0xff, RZ, 0xc0, !PT ;  /* 0x000000ff0e0e7812 */ /* 0x000fca00078ec0ff */
[----:B------:R-:W-:-:S05]  /*1840*/  IMAD.IADD R19, R14, 0x1, R17 ;  /* 0x000000010e137824 */ /* 0x000fca00078e0211 */
[----:B------:R-:W-:-:S04]  /*1850*/  IADD3 R14, PT, PT, R19, -0x1, RZ ;  /* 0xffffffff130e7810 */ /* 0x000fc80007ffe0ff */
[----:B------:R-:W-:-:S13]  /*1860*/  ISETP.GE.U32.AND P0, PT, R14, 0xfe, PT ;  /* 0x000000fe0e00780c */ /* 0x000fda0003f06070 */
[----:B------:R-:W-:Y:S05]  /*1870*/  @!P0 BRA `(.L_x_50) ;  /* 0x0000000000808947 */ /* 0x000fea0003800000 */
[----:B------:R-:W-:-:S13]  /*1880*/  ISETP.GT.AND P0, PT, R19, 0xfe, PT ;  /* 0x000000fe1300780c */ /* 0x000fda0003f04270 */
[----:B------:R-:W-:Y:S05]  /*1890*/  @P0 BRA `(.L_x_51) ;  /* 0x00000000006c0947 */ /* 0x000fea0003800000 */
[----:B------:R-:W-:-:S13]  /*18a0*/  ISETP.GE.AND P0, PT, R19, 0x1, PT ;  /* 0x000000011300780c */ /* 0x000fda0003f06270 */
[----:B------:R-:W-:Y:S05]  /*18b0*/  @P0 BRA `(.L_x_52) ;  /* 0x0000000000740947 */ /* 0x000fea0003800000 */
[----:B------:R-:W-:Y:S02]  /*18c0*/  ISETP.GE.AND P0, PT, R19, -0x18, PT ;  /* 0xffffffe81300780c */ /* 0x000fe40003f06270 */
[----:B------:R-:W-:-:S11]  /*18d0*/  LOP3.LUT R0, R0, 0x80000000, RZ, 0xc0, !PT ;  /* 0x8000000000007812 */ /* 0x000fd600078ec0ff */
[----:B------:R-:W-:Y:S05]  /*18e0*/  @!P0 BRA `(.L_x_52) ;  /* 0x0000000000688947 */ /* 0x000fea0003800000 */
[-CC-:B------:R-:W-:Y:S01]  /*18f0*/  FFMA.RZ R14, R13, R21.reuse, R18.reuse ;  /* 0x000000150d0e7223 */ /* 0x180fe2000000c012 */
[C---:B------:R-:W-:Y:S01]  /*1900*/  VIADD R17, R19.reuse, 0x20 ;  /* 0x0000002013117836 */ /* 0x040fe20000000000 */
[C---:B------:R-:W-:Y:S02]  /*1910*/  ISETP.NE.AND P2, PT, R19.reuse, RZ, PT ;  /* 0x000000ff1300720c */ /* 0x040fe40003f45270 */
[----:B------:R-:W-:Y:S02]  /*1920*/  ISETP.NE.AND P1, PT, R19, RZ, PT ;  /* 0x000000ff1300720c */ /* 0x000fe40003f25270 */
[----:B------:R-:W-:Y:S01]  /*1930*/  LOP3.LUT R16, R14, 0x7fffff, RZ, 0xc0, !PT ;  /* 0x007fffff0e107812 */ /* 0x000fe200078ec0ff */
[CCC-:B------:R-:W-:Y:S01]  /*1940*/  FFMA.RP R14, R13.reuse, R21.reuse, R18.reuse ;  /* 0x000000150d0e7223 */ /* 0x1c0fe20000008012 */
[----:B------:R-:W-:Y:S01]  /*1950*/  FFMA.RM R13, R13, R21, R18 ;  /* 0x000000150d0d7223 */ /* 0x000fe20000004012 */
[----:B------:R-:W-:Y:S01]  /*1960*/  IMAD.MOV R18, RZ, RZ, -R19 ;  /* 0x000000ffff127224 */ /* 0x000fe200078e0a13 */
[----:B------:R-:W-:-:S03]  /*1970*/  LOP3.LUT R16, R16, 0x800000, RZ, 0xfc, !PT ;  /* 0x0080000010107812 */ /* 0x000fc600078efcff */
[----:B------:R-:W-:Y:S02]  /*1980*/  FSETP.NEU.FTZ.AND P0, PT, R14, R13, PT ;  /* 0x0000000d0e00720b */ /* 0x000fe40003f1d000 */
[----:B------:R-:W-:Y:S02]  /*1990*/  SHF.L.U32 R17, R16, R17, RZ ;  /* 0x0000001110117219 */ /* 0x000fe400000006ff */
[----:B------:R-:W-:Y:S02]  /*19a0*/  SEL R13, R18, RZ, P2 ;  /* 0x000000ff120d7207 */ /* 0x000fe40001000000 */
[----:B------:R-:W-:Y:S02]  /*19b0*/  ISETP.NE.AND P1, PT, R17, RZ, P1 ;  /* 0x000000ff1100720c */ /* 0x000fe40000f25270 */
[----:B------:R-:W-:Y:S02]  /*19c0*/  SHF.R.U32.HI R13, RZ, R13, R16 ;  /* 0x0000000dff0d7219 */ /* 0x000fe40000011610 */
[----:B------:R-:W-:-:S02]  /*19d0*/  PLOP3.LUT P0, PT, P0, P1, PT, 0xf8, 0x8f ;  /* 0x00000000008f781c */ /* 0x000fc40000703f70 */
[----:B------:R-:W-:Y:S02]  /*19e0*/  SHF.R.U32.HI R17, RZ, 0x1, R13 ;  /* 0x00000001ff117819 */ /* 0x000fe4000001160d */
[----:B------:R-:W-:-:S04]  /*19f0*/  SEL R14, RZ, 0x1, !P0 ;  /* 0x00000001ff0e7807 */ /* 0x000fc80004000000 */
[----:B------:R-:W-:-:S04]  /*1a00*/  LOP3.LUT R14, R14, 0x1, R17, 0xf8, !PT ;  /* 0x000000010e0e7812 */ /* 0x000fc800078ef811 */
[----:B------:R-:W-:-:S04]  /*1a10*/  LOP3.LUT R14, R14, R13, RZ, 0xc0, !PT ;  /* 0x0000000d0e0e7212 */ /* 0x000fc800078ec0ff */
[----:B------:R-:W-:-:S04]  /*1a20*/  IADD3 R17, PT, PT, R17, R14, RZ ;  /* 0x0000000e11117210 */ /* 0x000fc80007ffe0ff */
[----:B------:R-:W-:Y:S01]  /*1a30*/  LOP3.LUT R0, R17, R0, RZ, 0xfc, !PT ;  /* 0x0000000011007212 */ /* 0x000fe200078efcff */
[----:B------:R-:W-:Y:S06]  /*1a40*/  BRA `(.L_x_52) ;  /* 0x0000000000107947 */ /* 0x000fec0003800000 */
.L_x_51:
[----:B------:R-:W-:-:S04]  /*1a50*/  LOP3.LUT R0, R0, 0x80000000, RZ, 0xc0, !PT ;  /* 0x8000000000007812 */ /* 0x000fc800078ec0ff */
[----:B------:R-:W-:Y:S01]  /*1a60*/  LOP3.LUT R0, R0, 0x7f800000, RZ, 0xfc, !PT ;  /* 0x7f80000000007812 */ /* 0x000fe200078efcff */
[----:B------:R-:W-:Y:S06]  /*1a70*/  BRA `(.L_x_52) ;  /* 0x0000000000047947 */ /* 0x000fec0003800000 */
.L_x_50:
[----:B------:R-:W-:-:S07]  /*1a80*/  IMAD R0, R17, 0x800000, R0 ;  /* 0x0080000011007824 */ /* 0x000fce00078e0200 */
.L_x_52:
[----:B------:R-:W-:Y:S05]  /*1a90*/  BSYNC.RECONVERGENT B4 ;  /* 0x0000000000047941 */ /* 0x000fea0003800200 */
.L_x_49:
[----:B------:R-:W-:Y:S05]  /*1aa0*/  BRA `(.L_x_53) ;  /* 0x0000000000207947 */ /* 0x000fea0003800000 */
.L_x_48:
[----:B------:R-:W-:-:S04]  /*1ab0*/  LOP3.LUT R0, R13, 0x80000000, R0, 0x48, !PT ;  /* 0x800000000d007812 */ /* 0x000fc800078e4800 */
[----:B------:R-:W-:Y:S01]  /*1ac0*/  LOP3.LUT R0, R0, 0x7f800000, RZ, 0xfc, !PT ;  /* 0x7f80000000007812 */ /* 0x000fe200078efcff */
[----:B------:R-:W-:Y:S06]  /*1ad0*/  BRA `(.L_x_53) ;  /* 0x0000000000147947 */ /* 0x000fec0003800000 */
.L_x_47:
[----:B------:R-:W-:Y:S01]  /*1ae0*/  LOP3.LUT R0, R13, 0x80000000, R0, 0x48, !PT ;  /* 0x800000000d007812 */ /* 0x000fe200078e4800 */
[----:B------:R-:W-:Y:S06]  /*1af0*/  BRA `(.L_x_53) ;  /* 0x00000000000c7947 */ /* 0x000fec0003800000 */
.L_x_46:
[----:B------:R-:W0:Y:S01]  /*1b00*/  MUFU.RSQ R0, -QNAN ;  /* 0xffc0000000007908 */ /* 0x000e220000001400 */
[----:B------:R-:W-:Y:S05]  /*1b10*/  BRA `(.L_x_53) ;  /* 0x0000000000047947 */ /* 0x000fea0003800000 */
.L_x_45:
[----:B------:R-:W-:-:S07]  /*1b20*/  FADD.FTZ R0, R0, R13 ;  /* 0x0000000d00007221 */ /* 0x000fce0000010000 */
.L_x_53:
[----:B------:R-:W-:Y:S05]  /*1b30*/  BSYNC.RECONVERGENT B3 ;  /* 0x0000000000037941 */ /* 0x000fea0003800200 */
.L_x_43:
[----:B------:R-:W-:Y:S02]  /*1b40*/  HFMA2 R13, -RZ, RZ, 0, 0 ;  /* 0x00000000ff0d7431 */ /* 0x000fe400000001ff */
[----:B0-----:R-:W-:Y:S02]  /*1b50*/  IMAD.MOV.U32 R14, RZ, RZ, R0 ;  /* 0x000000ffff0e7224 */ /* 0x001fe400078e0000 */
[----:B------:R-:W-:Y:S05]  /*1b60*/  RET.REL.NODEC R12 `(_Z13MoveParticlesiP12ParticleTypef) ;  /* 0xffffffe40c247950 */ /* 0x000fea0003c3ffff */
        .type           $_Z13MoveParticlesiP12ParticleTypef$__internal_accurate_pow,@function
        .size           $_Z13MoveParticlesiP12ParticleTypef$__internal_accurate_pow,(.L_x_57 - $_Z13MoveParticlesiP12ParticleTypef$__internal_accurate_pow)
$_Z13MoveParticlesiP12ParticleTypef$__internal_accurate_pow:
[----:B------:R-:W-:Y:S01]  /*1b70*/  ISETP.GT.U32.AND P0, PT, R31, 0xfffff, PT ;  /* 0x000fffff1f00780c */ /* 0x000fe20003f04070 */
[----:B------:R-:W-:Y:S01]  /*1b80*/  IMAD.MOV.U32 R12, RZ, RZ, R14 ;  /* 0x000000ffff0c7224 */ /* 0x000fe200078e000e */
[----:B------:R-:W-:Y:S01]  /*1b90*/  MOV R15, R31 ;  /* 0x0000001f000f7202 */ /* 0x000fe20000000f00 */
[--C-:B------:R-:W-:Y:S01]  /*1ba0*/  IMAD.MOV.U32 R13, RZ, RZ, R31.reuse ;  /* 0x000000ffff0d7224 */ /* 0x100fe200078e001f */
[----:B------:R-:W-:Y:S01]  /*1bb0*/  UMOV UR8, 0x7d2cafe2 ;  /* 0x7d2cafe200087882 */ /* 0x000fe20000000000 */
[----:B------:R-:W-:Y:S01]  /*1bc0*/  IMAD.MOV.U32 R18, RZ, RZ, 0x41ad3b5a ;  /* 0x41ad3b5aff127424 */ /* 0x000fe200078e00ff */
[----:B------:R-:W-:Y:S01]  /*1bd0*/  UMOV UR9, 0x3eb0f5ff ;  /* 0x3eb0f5ff00097882 */ /* 0x000fe20000000000 */
[----:B------:R-:W-:Y:S01]  /*1be0*/  IMAD.MOV.U32 R19, RZ, RZ, 0x3ed0f5d2 ;  /* 0x3ed0f5d2ff137424 */ /* 0x000fe200078e00ff */
[----:B------:R-:W-:Y:S01]  /*1bf0*/  SHF.R.U32.HI R31, RZ, 0x14, R31 ;  /* 0x00000014ff1f7819 */ /* 0x000fe2000001161f */
[----:B------:R-:W-:Y:S01]  /*1c00*/  UMOV UR10, 0x3b39803f ;  /* 0x3b39803f000a7882 */ /* 0x000fe20000000000 */
[----:B------:R-:W-:-:S03]  /*1c10*/  UMOV UR11, 0x3c7abc9e ;  /* 0x3c7abc9e000b7882 */ /* 0x000fc60000000000 */
[----:B------:R-:W-:-:S10]  /*1c20*/  @!P0 DMUL R12, R12, 1.80143985094819840000e+16 ;  /* 0x435000000c0c8828 */ /* 0x000fd40000000000 */
[----:B------:R-:W-:Y:S01]  /*1c30*/  @!P0 IMAD.MOV.U32 R15, RZ, RZ, R13 ;  /* 0x000000ffff0f8224 */ /* 0x000fe200078e000d */
[----:B------:R-:W-:Y:S01]  /*1c40*/  @!P0 LEA.HI R31, R13, 0xffffffca, RZ, 0xc ;  /* 0xffffffca0d1f8811 */ /* 0x000fe200078f60ff */
[----:B------:R-:W-:-:S03]  /*1c50*/  @!P0 IMAD.MOV.U32 R14, RZ, RZ, R12 ;  /* 0x000000ffff0e8224 */ /* 0x000fc600078e000c */
[----:B------:R-:W-:Y:S02]  /*1c60*/  LOP3.LUT R15, R15, 0x800fffff, RZ, 0xc0, !PT ;  /* 0x800fffff0f0f7812 */ /* 0x000fe400078ec0ff */
[----:B------:R-:W-:Y:S02]  /*1c70*/  MOV R16, R14 ;  /* 0x0000000e00107202 */ /* 0x000fe40000000f00 */
[----:B------:R-:W-:Y:S02]  /*1c80*/  LOP3.LUT R17, R15, 0x3ff00000, RZ, 0xfc, !PT ;  /* 0x3ff000000f117812 */ /* 0x000fe400078efcff */
[----:B------:R-:W-:Y:S02]  /*1c90*/  MOV R14, RZ ;  /* 0x000000ff000e7202 */ /* 0x000fe40000000f00 */
[----:B------:R-:W-:-:S13]  /*1ca0*/  ISETP.GE.U32.AND P1, PT, R17, 0x3ff6a09f, PT ;  /* 0x3ff6a09f1100780c */ /* 0x000fda0003f26070 */
[----:B------:R-:W-:-:S04]  /*1cb0*/  @P1 VIADD R15, R17, 0xfff00000 ;  /* 0xfff00000110f1836 */ /* 0x000fc80000000000 */
[----:B------:R-:W-:-:S06]  /*1cc0*/  @P1 IMAD.MOV.U32 R17, RZ, RZ, R15 ;  /* 0x000000ffff111224 */ /* 0x000fcc00078e000f */
[C---:B------:R-:W-:Y:S02]  /*1cd0*/  DADD R22, R16.reuse, 1 ;  /* 0x3ff0000010167429 */ /* 0x040fe40000000000 */
[----:B------:R-:W-:-:S04]  /*1ce0*/  DADD R16, R16, -1 ;  /* 0xbff0000010107429 */ /* 0x000fc80000000000 */
[----:B------:R-:W0:Y:S02]  /*1cf0*/  MUFU.RCP64H R15, R23 ;  /* 0x00000017000f7308 */ /* 0x000e240000001800 */
[----:B0-----:R-:W-:-:S08]  /*1d00*/  DFMA R20, -R22, R14, 1 ;  /* 0x3ff000001614742b */ /* 0x001fd0000000010e */
[----:B------:R-:W-:-:S08]  /*1d10*/  DFMA R20, R20, R20, R20 ;  /* 0x000000141414722b */ /* 0x000fd00000000014 */
[----:B------:R-:W-:-:S08]  /*1d20*/  DFMA R20, R14, R20, R14 ;  /* 0x000000140e14722b */ /* 0x000fd0000000000e */
[----:B------:R-:W-:-:S08]  /*1d30*/  DMUL R14, R16, R20 ;  /* 0x00000014100e7228 */ /* 0x000fd00000000000 */
[----:B------:R-:W-:-:S08]  /*1d40*/  DFMA R14, R16, R20, R14 ;  /* 0x00000014100e722b */ /* 0x000fd0000000000e */
[----:B------:R-:W-:-:S08]  /*1d50*/  DMUL R26, R14, R14 ;  /* 0x0000000e0e1a7228 */ /* 0x000fd00000000000 */
[----:B------:R-:W-:Y:S01]  /*1d60*/  DFMA R18, R26, UR8, R18 ;  /* 0x000000081a127c2b */ /* 0x000fe20008000012 */
[----:B------:R-:W-:Y:S01]  /*1d70*/  UMOV UR8, 0x75488a3f ;  /* 0x75488a3f00087882 */ /* 0x000fe20000000000 */
[----:B------:R-:W-:-:S06]  /*1d80*/  UMOV UR9, 0x3ef3b20a ;  /* 0x3ef3b20a00097882 */ /* 0x000fcc0000000000 */
[----:B------:R-:W-:Y:S01]  /*1d90*/  DFMA R24, R26, R18, UR8 ;  /* 0x000000081a187e2b */ /* 0x000fe20008000012 */
[----:B------:R-:W-:Y:S01]  /*1da0*/  UMOV UR8, 0xe4faecd5 ;  /* 0xe4faecd500087882 */ /* 0x000fe20000000000 */
[----:B------:R-:W-:Y:S01]  /*1db0*/  UMOV UR9, 0x3f1745cd ;  /* 0x3f1745cd00097882 */ /* 0x000fe20000000000 */
[----:B------:R-:W-:-:S05]  /*1dc0*/  DADD R18, R16, -R14 ;  /* 0x0000000010127229 */ /* 0x000fca000000080e */
[----:B------:R-:W-:Y:S01]  /*1dd0*/  DFMA R24, R26, R24, UR8 ;  /* 0x000000081a187e2b */ /* 0x000fe20008000018 */
[----:B------:R-:W-:Y:S01]  /*1de0*/  UMOV UR8, 0x258a578b ;  /* 0x258a578b00087882 */ /* 0x000fe20000000000 */
[----:B------:R-:W-:Y:S01]  /*1df0*/  UMOV UR9, 0x3f3c71c7 ;  /* 0x3f3c71c700097882 */ /* 0x000fe20000000000 */
[----:B------:R-:W-:-:S05]  /*1e00*/  DADD R18, R18, R18 ;  /* 0x0000000012127229 */ /* 0x000fca0000000012 */
[----:B------:R-:W-:Y:S01]  /*1e10*/  DFMA R24, R26, R24, UR8 ;  /* 0x000000081a187e2b */ /* 0x000fe20008000018 */
[----:B------:R-:W-:Y:S01]  /*1e20*/  UMOV UR8, 0x9242b910 ;  /* 0x9242b91000087882 */ /* 0x000fe20000000000 */
[----:B------:R-:W-:Y:S01]  /*1e30*/  UMOV UR9, 0x3f624924 ;  /* 0x3f62492400097882 */ /* 0x000fe20000000000 */
[----:B------:R-:W-:-:S05]  /*1e40*/  DFMA R18, R16, -R14, R18 ;  /* 0x8000000e1012722b */ /* 0x000fca0000000012 */
[----:B------:R-:W-:Y:S01]  /*1e50*/  DFMA R24, R26, R24, UR8 ;  /* 0x000000081a187e2b */ /* 0x000fe20008000018 */
[----:B------:R-:W-:Y:S01]  /*1e60*/  UMOV UR8, 0x99999dfb ;  /* 0x99999dfb00087882 */ /* 0x000fe20000000000 */
[----:B------:R-:W-:Y:S01]  /*1e70*/  UMOV UR9, 0x3f899999 ;  /* 0x3f89999900097882 */ /* 0x000fe20000000000 */
[----:B------:R-:W-:Y:S02]  /*1e80*/  DMUL R18, R20, R18 ;  /* 0x0000001214127228 */ /* 0x000fe40000000000 */
[----:B------:R-:W-:-:S03]  /*1e90*/  DMUL R20, R14, R14 ;  /* 0x0000000e0e147228 */ /* 0x000fc60000000000 */
[----:B------:R-:W-:Y:S01]  /*1ea0*/  DFMA R24, R26, R24, UR8 ;  /* 0x000000081a187e2b */ /* 0x000fe20008000018 */
[----:B------:R-:W-:Y:S01]  /*1eb0*/  UMOV UR8, 0x55555555 ;  /* 0x5555555500087882 */ /* 0x000fe20000000000 */
[----:B------:R-:W-:-:S03]  /*1ec0*/  UMOV UR9, 0x3fb55555 ;  /* 0x3fb5555500097882 */ /* 0x000fc60000000000 */
[----:B------:R-:W-:-:S03]  /*1ed0*/  DMUL R12, R14, R20 ;  /* 0x000000140e0c7228 */ /* 0x000fc60000000000 */
[----:B------:R-:W-:-:S08]  /*1ee0*/  DFMA R16, R26, R24, UR8 ;  /* 0x000000081a107e2b */ /* 0x000fd00008000018 */
[----:B------:R-:W-:Y:S01]  /*1ef0*/  DADD R22, -R16, UR8 ;  /* 0x0000000810167e29 */ /* 0x000fe20008000100 */
[----:B------:R-:W-:Y:S01]  /*1f00*/  UMOV UR8, 0xb9e7b0 ;  /* 0x00b9e7b000087882 */ /* 0x000fe20000000000 */
[----:B------:R-:W-:-:S06]  /*1f10*/  UMOV UR9, 0x3c46a4cb ;  /* 0x3c46a4cb00097882 */ /* 0x000fcc0000000000 */
[----:B------:R-:W-:Y:S02]  /*1f20*/  DFMA R22, R26, R24, R22 ;  /* 0x000000181a16722b */ /* 0x000fe40000000016 */
[----:B------:R-:W-:Y:S01]  /*1f30*/  DFMA R24, R14, R14, -R20 ;  /* 0x0000000e0e18722b */ /* 0x000fe20000000814 */
[----:B------:R-:W-:Y:S01]  /*1f40*/  IADD3 R27, PT, PT, R19, 0x100000, RZ ;  /* 0x00100000131b7810 */ /* 0x000fe20007ffe0ff */
[----:B------:R-:W-:-:S06]  /*1f50*/  IMAD.MOV.U32 R26, RZ, RZ, R18 ;  /* 0x000000ffff1a7224 */ /* 0x000fcc00078e0012 */
[----:B------:R-:W-:Y:S02]  /*1f60*/  DFMA R24, R14, R26, R24 ;  /* 0x0000001a0e18722b */ /* 0x000fe40000000018 */
[----:B------:R-:W-:Y:S01]  /*1f70*/  DADD R26, R22, -UR8 ;  /* 0x80000008161a7e29 */ /* 0x000fe20008000000 */
[----:B------:R-:W-:Y:S01]  /*1f80*/  UMOV UR8, 0x80000000 ;  /* 0x8000000000087882 */ /* 0x000fe20000000000 */
[----:B------:R-:W-:Y:S01]  /*1f90*/  DFMA R22, R14, R20, -R12 ;  /* 0x000000140e16722b */ /* 0x000fe2000000080c */
[----:B------:R-:W-:-:S07]  /*1fa0*/  UMOV UR9, 0x43300000 ;  /* 0x4330000000097882 */ /* 0x000fce0000000000 */
[----:B------:R-:W-:Y:S02]  /*1fb0*/  DFMA R22, R18, R20, R22 ;  /* 0x000000141216722b */ /* 0x000fe40000000016 */
[----:B------:R-:W-:-:S06]  /*1fc0*/  DADD R20, R16, R26 ;  /* 0x0000000010147229 */ /* 0x000fcc000000001a */
[----:B------:R-:W-:Y:S02]  /*1fd0*/  DFMA R22, R14, R24, R22 ;  /* 0x000000180e16722b */ /* 0x000fe40000000016 */
[----:B------:R-:W-:Y:S02]  /*1fe0*/  DADD R24, R16, -R20 ;  /* 0x0000000010187229 */ /* 0x000fe40000000814 */
[----:B------:R-:W-:-:S06]  /*1ff0*/  DMUL R16, R20, R12 ;  /* 0x0000000c14107228 */ /* 0x000fcc0000000000 */
[----:B------:R-:W-:Y:S02]  /*2000*/  DADD R26, R26, R24 ;  /* 0x000000001a1a7229 */ /* 0x000fe40000000018 */
[----:B------:R-:W-:-:S08]  /*2010*/  DFMA R24, R20, R12, -R16 ;  /* 0x0000000c1418722b */ /* 0x000fd00000000810 */
[----:B------:R-:W-:-:S08]  /*2020*/  DFMA R22, R20, R22, R24 ;  /* 0x000000161416722b */ /* 0x000fd00000000018 */
[----:B------:R-:W-:-:S08]  /*2030*/  DFMA R26, R26, R12, R22 ;  /* 0x0000000c1a1a722b */ /* 0x000fd00000000016 */
[----:B------:R-:W-:-:S08]  /*2040*/  DADD R20, R16, R26 ;  /* 0x0000000010147229 */ /* 0x000fd0000000001a */
[--C-:B------:R-:W-:Y:S02]  /*2050*/  DADD R12, R14, R20.reuse ;  /* 0x000000000e0c7229 */ /* 0x100fe40000000014 */
[----:B------:R-:W-:-:S06]  /*2060*/  DADD R16, R16, -R20 ;  /* 0x0000000010107229 */ /* 0x000fcc0000000814 */
[----:B------:R-:W-:Y:S02]  /*2070*/  DADD R14, R14, -R12 ;  /* 0x000000000e0e7229 */ /* 0x000fe4000000080c */
[----:B------:R-:W-:-:S06]  /*2080*/  DADD R16, R26, R16 ;  /* 0x000000001a107229 */ /* 0x000fcc0000000010 */
[----:B------:R-:W-:-:S08]  /*2090*/  DADD R14, R20, R14 ;  /* 0x00000000140e7229 */ /* 0x000fd0000000000e */
[----:B------:R-:W-:Y:S01]  /*20a0*/  DADD R16, R16, R14 ;  /* 0x0000000010107229 */ /* 0x000fe2000000000e */
[C---:B------:R-:W-:Y:S01]  /*20b0*/  VIADD R14, R31.reuse, 0xfffffc01 ;  /* 0xfffffc011f0e7836 */ /* 0x040fe20000000000 */
[----:B------:R-:W-:Y:S01]  /*20c0*/  @P1 IADD3 R14, PT, PT, R31, -0x3fe, RZ ;  /* 0xfffffc021f0e1810 */ /* 0x000fe20007ffe0ff */
[----:B------:R-:W-:-:S03]  /*20d0*/  IMAD.MOV.U32 R15, RZ, RZ, 0x43300000 ;  /* 0x43300000ff0f7424 */ /* 0x000fc600078e00ff */
[----:B------:R-:W-:Y:S02]  /*20e0*/  LOP3.LUT R14, R14, 0x80000000, RZ, 0x3c, !PT ;  /* 0x800000000e0e7812 */ /* 0x000fe400078e3cff */
[----:B------:R-:W-:-:S04]  /*20f0*/  DADD R18, R18, R16 ;  /* 0x0000000012127229 */ /* 0x000fc80000000010 */
[----:B------:R-:W-:Y:S01]  /*2100*/  DADD R16, R14, -UR8 ;  /* 0x800000080e107e29 */ /* 0x000fe20008000000 */
[----:B------:R-:W-:Y:S01]  /*2110*/  UMOV UR8, 0xfefa39ef ;  /* 0xfefa39ef00087882 */ /* 0x000fe20000000000 */
[----:B------:R-:W-:Y:S02]  /*2120*/  UMOV UR9, 0x3fe62e42 ;  /* 0x3fe62e4200097882 */ /* 0x000fe40000000000 */
[----:B------:R-:W-:-:S08]  /*2130*/  DADD R20, R12, R18 ;  /* 0x000000000c147229 */ /* 0x000fd00000000012 */
[--C-:B------:R-:W-:Y:S02]  /*2140*/  DFMA R14, R16, UR8, R20.reuse ;  /* 0x00000008100e7c2b */ /* 0x100fe40008000014 */
[----:B------:R-:W-:-:S06]  /*2150*/  DADD R22, R12, -R20 ;  /* 0x000000000c167229 */ /* 0x000fcc0000000814 */
[----:B------:R-:W-:Y:S02]  /*2160*/  DFMA R12, R16, -UR8, R14 ;  /* 0x80000008100c7c2b */ /* 0x000fe4000800000e */
[----:B------:R-:W-:-:S06]  /*2170*/  DADD R22, R18, R22 ;  /* 0x0000000012167229 */ /* 0x000fcc0000000016 */
[----:B------:R-:W-:-:S08]  /*2180*/  DADD R12, -R20, R12 ;  /* 0x00000000140c7229 */ /* 0x000fd0000000010c */
[----:B------:R-:W-:-:S08]  /*2190*/  DADD R12, R22, -R12 ;  /* 0x00000000160c7229 */ /* 0x000fd0000000080c */
[----:B------:R-:W-:-:S08]  /*21a0*/  DFMA R16, R16, UR10, R12 ;  /* 0x0000000a10107c2b */ /* 0x000fd0000800000c */
[----:B------:R-:W-:-:S08]  /*21b0*/  DADD R12, R14, R16 ;  /* 0x000000000e0c7229 */ /* 0x000fd00000000010 */
[----:B------:R-:W-:Y:S02]  /*21c0*/  DADD R14, R14, -R12 ;  /* 0x000000000e0e7229 */ /* 0x000fe4000000080c */
[----:B------:R-:W-:-:S06]  /*21d0*/  DMUL R18, R12, 1.5 ;  /* 0x3ff800000c127828 */ /* 0x000fcc0000000000 */
[----:B------:R-:W-:Y:S02]  /*21e0*/  DADD R14, R16, R14 ;  /* 0x00000000100e7229 */ /* 0x000fe4000000000e */
[----:B------:R-:W-:Y:S01]  /*21f0*/  DFMA R12, R12, 1.5, -R18 ;  /* 0x3ff800000c0c782b */ /* 0x000fe20000000812 */
[----:B------:R-:W-:Y:S01]  /*2200*/  IMAD.MOV.U32 R16, RZ, RZ, 0x652b82fe ;  /* 0x652b82feff107424 */ /* 0x000fe200078e00ff */
[----:B------:R-:W-:-:S06]  /*2210*/  MOV R17, 0x3ff71547 ;  /* 0x3ff7154700117802 */ /* 0x000fcc0000000f00 */
[----:B------:R-:W-:-:S08]  /*2220*/  DFMA R14, R14, 1.5, R12 ;  /* 0x3ff800000e0e782b */ /* 0x000fd0000000000c */
[----:B------:R-:W-:-:S08]  /*2230*/  DADD R20, R18, R14 ;  /* 0x0000000012147229 */ /* 0x000fd0000000000e */
[----:B------:R-:W-:Y:S02]  /*2240*/  DFMA R16, R20, R16, 6.75539944105574400000e+15 ;  /* 0x433800001410742b */ /* 0x000fe40000000010 */
[----:B------:R-:W-:Y:S01]  /*2250*/  FSETP.GEU.AND P0, PT, |R21|, 4.1917929649353027344, PT ;  /* 0x4086232b1500780b */ /* 0x000fe20003f0e200 */
[----:B------:R-:W-:-:S05]  /*2260*/  DADD R18, R18, -R20 ;  /* 0x0000000012127229 */ /* 0x000fca0000000814 */
[----:B------:R-:W-:-:S03]  /*2270*/  DADD R12, R16, -6.75539944105574400000e+15 ;  /* 0xc3380000100c7429 */ /* 0x000fc60000000000 */
[----:B------:R-:W-:-:S05]  /*2280*/  DADD R14, R14, R18 ;  /* 0x000000000e0e7229 */ /* 0x000fca0000000012 */
[----:B------:R-:W-:Y:S01]  /*2290*/  DFMA R22, R12, -UR8, R20 ;  /* 0x800000080c167c2b */ /* 0x000fe20008000014 */
[----:B------:R-:W-:Y:S01]  /*22a0*/  UMOV UR8, 0x3b39803f ;  /* 0x3b39803f00087882 */ /* 0x000fe20000000000 */
[----:B------:R-:W-:-:S06]  /*22b0*/  UMOV UR9, 0x3c7abc9e ;  /* 0x3c7abc9e00097882 */ /* 0x000fcc0000000000 */
[----:B------:R-:W-:Y:S01]  /*22c0*/  DFMA R22, R12, -UR8, R22 ;  /* 0x800000080c167c2b */ /* 0x000fe20008000016 */
[----:B------:R-:W-:Y:S01]  /*22d0*/  UMOV UR8, 0x69ce2bdf ;  /* 0x69ce2bdf00087882 */ /* 0x000fe20000000000 */
[----:B------:R-:W-:Y:S01]  /*22e0*/  IMAD.MOV.U32 R12, RZ, RZ, -0x35dec16 ;  /* 0xfca213eaff0c7424 */ /* 0x000fe200078e00ff */
[----:B------:R-:W-:Y:S01]  /*22f0*/  UMOV UR9, 0x3e5ade15 ;  /* 0x3e5ade1500097882 */ /* 0x000fe20000000000 */
[----:B------:R-:W-:-:S06]  /*2300*/  IMAD.MOV.U32 R13, RZ, RZ, 0x3e928af3 ;  /* 0x3e928af3ff0d7424 */ /* 0x000fcc00078e00ff */
[----:B------:R-:W-:Y:S01]  /*2310*/  DFMA R12, R22, UR8, R12 ;  /* 0x00000008160c7c2b */ /* 0x000fe2000800000c */
[----:B------:R-:W-:Y:S01]  /*2320*/  UMOV UR8, 0x62401315 ;  /* 0x6240131500087882 */ /* 0x000fe20000000000 */
[----:B------:R-:W-:-:S06]  /*2330*/  UMOV UR9, 0x3ec71dee ;  /* 0x3ec71dee00097882 */ /* 0x000fcc0000000000 */
[----:B------:R-:W-:Y:S01]  /*2340*/  DFMA R12, R22, R12, UR8 ;  /* 0x00000008160c7e2b */ /* 0x000fe2000800000c */
        /* <DEDUP_REMOVED lines=20> */
[----:B------:R-:W-:-:S08]  /*2490*/  DFMA R12, R22, R12, UR8 ;  /* 0x00000008160c7e2b */ /* 0x000fd0000800000c */
[----:B------:R-:W-:-:S08]  /*24a0*/  DFMA R12, R22, R12, 1 ;  /* 0x3ff00000160c742b */ /* 0x000fd0000000000c */
[----:B------:R-:W-:-:S10]  /*24b0*/  DFMA R12, R22, R12, 1 ;  /* 0x3ff00000160c742b */ /* 0x000fd4000000000c */
[----:B------:R-:W-:Y:S01]  /*24c0*/  LEA R19, R16, R13, 0x14 ;  /* 0x0000000d10137211 */ /* 0x000fe200078ea0ff */
[----:B------:R-:W-:Y:S01]  /*24d0*/  IMAD.MOV.U32 R18, RZ, RZ, R12 ;  /* 0x000000ffff127224 */ /* 0x000fe200078e000c */
[----:B------:R-:W-:Y:S06]  /*24e0*/  @!P0 BRA `(.L_x_54) ;  /* 0x0000000000308947 */ /* 0x000fec0003800000 */
[----:B------:R-:W-:Y:S01]  /*24f0*/  FSETP.GEU.AND P1, PT, |R21|, 4.2275390625, PT ;  /* 0x408748001500780b */ /* 0x000fe20003f2e200 */
[C---:B------:R-:W-:Y:S02]  /*2500*/  DADD R18, R20.reuse, +INF ;  /* 0x7ff0000014127429 */ /* 0x040fe40000000000 */
[----:B------:R-:W-:-:S08]  /*2510*/  DSETP.GEU.AND P0, PT, R20, RZ, PT ;  /* 0x000000ff1400722a */ /* 0x000fd00003f0e000 */
[----:B------:R-:W-:Y:S02]  /*2520*/  FSEL R18, R18, RZ, P0 ;  /* 0x000000ff12127208 */ /* 0x000fe40000000000 */
[----:B------:R-:W-:Y:S02]  /*2530*/  @!P1 LEA.HI R17, R16, R16, RZ, 0x1 ;  /* 0x0000001010119211 */ /* 0x000fe400078f08ff */
[----:B------:R-:W-:Y:S02]  /*2540*/  FSEL R19, R19, RZ, P0 ;  /* 0x000000ff13137208 */ /* 0x000fe40000000000 */
[----:B------:R-:W-:-:S04]  /*2550*/  @!P1 SHF.R.S32.HI R17, RZ, 0x1, R17 ;  /* 0x00000001ff119819 */ /* 0x000fc80000011411 */
[----:B------:R-:W-:Y:S01]  /*2560*/  @!P1 LEA R13, R17, R13, 0x14 ;  /* 0x0000000d110d9211 */ /* 0x000fe200078ea0ff */
[----:B------:R-:W-:-:S05]  /*2570*/  @!P1 IMAD.IADD R16, R16, 0x1, -R17 ;  /* 0x0000000110109824 */ /* 0x000fca00078e0a11 */
[----:B------:R-:W-:Y:S01]  /*2580*/  @!P1 LEA R17, R16, 0x3ff00000, 0x14 ;  /* 0x3ff0000010119811 */ /* 0x000fe200078ea0ff */
[----:B------:R-:W-:-:S06]  /*2590*/  @!P1 IMAD.MOV.U32 R16, RZ, RZ, RZ ;  /* 0x000000ffff109224 */ /* 0x000fcc00078e00ff */
[----:B------:R-:W-:-:S11]  /*25a0*/  @!P1 DMUL R18, R12, R16 ;  /* 0x000000100c129228 */ /* 0x000fd60000000000 */
.L_x_54:
[----:B------:R-:W-:Y:S01]  /*25b0*/  DFMA R14, R14, R18, R18 ;  /* 0x000000120e0e722b */ /* 0x000fe20000000012 */
[----:B------:R-:W-:Y:S01]  /*25c0*/  IMAD.MOV.U32 R12, RZ, RZ, R32 ;  /* 0x000000ffff0c7224 */ /* 0x000fe200078e0020 */
[----:B------:R-:W-:Y:S01]  /*25d0*/  DSETP.NEU.AND P0, PT, |R18|, +INF , PT ;  /* 0x7ff000001200742a */ /* 0x000fe20003f0d200 */
[----:B------:R-:W-:-:S07]  /*25e0*/  MOV R13, 0x0 ;  /* 0x00000000000d7802 */ /* 0x000fce0000000f00 */
[----:B------:R-:W-:Y:S02]  /*25f0*/  FSEL R14, R18, R14, !P0 ;  /* 0x0000000e120e7208 */ /* 0x000fe40004000000 */
[----:B------:R-:W-:Y:S01]  /*2600*/  FSEL R15, R19, R15, !P0 ;  /* 0x0000000f130f7208 */ /* 0x000fe20004000000 */
[----:B------:R-:W-:Y:S06]  /*2610*/  RET.REL.NODEC R12 `(_Z13MoveParticlesiP12ParticleTypef) ;  /* 0xffffffd80c787950 */ /* 0x000fec0003c3ffff */
.L_x_55:
[----:B------:R-:W-:-:S00]  /*2620*/  BRA `(.L_x_55) ;  /* 0xfffffffc00fc7947 */ /* 0x000fc0000383ffff */
[----:B------:R-:W-:-:S00]  /*2630*/  NOP ;  /* 0x0000000000007918 */ /* 0x000fc00000000000 */
        /* <DEDUP_REMOVED lines=12> */
.L_x_57:


//--------------------- .nv.shared.reserved.0     --------------------------
	.section	.nv.shared.reserved.0,"aw",@nobits
	.weak		__nv_reservedSMEM_offset_0_alias
	.size		__nv_reservedSMEM_offset_0_alias, 0, 64
	.other		__nv_reservedSMEM_offset_0_alias,@"STO_CUDA_RESERVED_SHARED STV_DEFAULT"
__nv_reservedSMEM_offset_0_alias:
	.zero		0
	.zero		64


//--------------------- .nv.constant0._Z13MoveParticlesiP12ParticleTypef --------------------------
	.section	.nv.constant0._Z13MoveParticlesiP12ParticleTypef,"a",@progbits
	.sectionflags	@""
	.align	4
.nv.constant0._Z13MoveParticlesiP12ParticleTypef:
	.zero		916


//--------------------- SYMBOLS --------------------------

	.type		.nv.reservedSmem.offset0,@object
	.size		.nv.reservedSmem.offset0,0x4
